	.headerflags	@"EF_CUDA_TEXMODE_UNIFIED EF_CUDA_64BIT_ADDRESS EF_CUDA_ACCELERATORS EF_CUDA_SM90 EF_CUDA_VIRTUAL_SM(EF_CUDA_SM90)"
	.elftype	@"ET_EXEC"


//--------------------- .nv.info                  --------------------------
	.section	.nv.info,"",@"SHT_CUDA_INFO"
	.align	4


	//----- nvinfo : EIATTR_REGCOUNT
	.align		4
        /*0000*/ 	.byte	0x04, 0x2f
        /*0002*/ 	.short	(.L_3 - .L_2)
	.align		4
.L_2:
        /*0004*/ 	.word	index@(triton_poi_fused_pixel_shuffle_1)
        /*0008*/ 	.word	0x00000036


	//----- nvinfo : EIATTR_MIN_STACK_SIZE
	.align		4
.L_3:
        /*000c*/ 	.byte	0x04, 0x12
        /*000e*/ 	.short	(.L_5 - .L_4)
	.align		4
.L_4:
        /*0010*/ 	.word	index@(triton_poi_fused_pixel_shuffle_1)
        /*0014*/ 	.word	0x00000000


	//----- nvinfo : EIATTR_FRAME_SIZE
	.align		4
.L_5:
        /*0018*/ 	.byte	0x04, 0x11
        /*001a*/ 	.short	(.L_7 - .L_6)
	.align		4
.L_6:
        /*001c*/ 	.word	index@(triton_poi_fused_pixel_shuffle_1)
        /*0020*/ 	.word	0x00000000


	//----- nvinfo : EIATTR_MIN_STACK_SIZE
	.align		4
.L_7:
        /*0024*/ 	.byte	0x04, 0x12
        /*0026*/ 	.short	(.L_9 - .L_8)
	.align		4
.L_8:
        /*0028*/ 	.word	index@(triton_poi_fused_pixel_shuffle_1)
        /*002c*/ 	.word	0x00000000
.L_9:


//--------------------- .nv.info.triton_poi_fused_pixel_shuffle_1 --------------------------
	.section	.nv.info.triton_poi_fused_pixel_shuffle_1,"",@"SHT_CUDA_INFO"
	.sectionflags	@""
	.align	4


	//----- nvinfo : EIATTR_CUDA_API_VERSION
	.align		4
        /*0000*/ 	.byte	0x04, 0x37
        /*0002*/ 	.short	(.L_11 - .L_10)
.L_10:
        /*0004*/ 	.word	0x0000007c


	//----- nvinfo : EIATTR_KPARAM_INFO
	.align		4
.L_11:
        /*0008*/ 	.byte	0x04, 0x17
        /*000a*/ 	.short	(.L_13 - .L_12)
.L_12:
        /*000c*/ 	.word	0x00000000
        /*0010*/ 	.short	0x0007
        /*0012*/ 	.short	0x0034
        /*0014*/ 	.byte	0x00, 0xf0, 0x11, 0x00


	//----- nvinfo : EIATTR_KPARAM_INFO
	.align		4
.L_13:
        /*0018*/ 	.byte	0x04, 0x17
        /*001a*/ 	.short	(.L_15 - .L_14)
.L_14:
        /*001c*/ 	.word	0x00000000
        /*0020*/ 	.short	0x0006
        /*0022*/ 	.short	0x0030
        /*0024*/ 	.byte	0x00, 0xf0, 0x11, 0x00


	//----- nvinfo : EIATTR_KPARAM_INFO
	.align		4
.L_15:
        /*0028*/ 	.byte	0x04, 0x17
        /*002a*/ 	.short	(.L_17 - .L_16)
.L_16:
        /*002c*/ 	.word	0x00000000
        /*0030*/ 	.short	0x0005
        /*0032*/ 	.short	0x0028
        /*0034*/ 	.byte	0x00, 0xf4, 0x21, 0x00


	//----- nvinfo : EIATTR_KPARAM_INFO
	.align		4
.L_17:
        /*0038*/ 	.byte	0x04, 0x17
        /*003a*/ 	.short	(.L_19 - .L_18)
.L_18:
        /*003c*/ 	.word	0x00000000
        /*0040*/ 	.short	0x0004
        /*0042*/ 	.short	0x0020
        /*0044*/ 	.byte	0x00, 0xf4, 0x21, 0x00


	//----- nvinfo : EIATTR_KPARAM_INFO
	.align		4
.L_19:
        /*0048*/ 	.byte	0x04, 0x17
        /*004a*/ 	.short	(.L_21 - .L_20)
.L_20:
        /*004c*/ 	.word	0x00000000
        /*0050*/ 	.short	0x0003
        /*0052*/ 	.short	0x0018
        /*0054*/ 	.byte	0x00, 0xf4, 0x21, 0x00


	//----- nvinfo : EIATTR_KPARAM_INFO
	.align		4
.L_21:
        /*0058*/ 	.byte	0x04, 0x17
        /*005a*/ 	.short	(.L_23 - .L_22)
.L_22:
        /*005c*/ 	.word	0x00000000
        /*0060*/ 	.short	0x0002
        /*0062*/ 	.short	0x0010
        /*0064*/ 	.byte	0x00, 0xf4, 0x21, 0x00


	//----- nvinfo : EIATTR_KPARAM_INFO
	.align		4
.L_23:
        /*0068*/ 	.byte	0x04, 0x17
        /*006a*/ 	.short	(.L_25 - .L_24)
.L_24:
        /*006c*/ 	.word	0x00000000
        /*0070*/ 	.short	0x0001
        /*0072*/ 	.short	0x0008
        /*0074*/ 	.byte	0x00, 0xf4, 0x21, 0x00


	//----- nvinfo : EIATTR_KPARAM_INFO
	.align		4
.L_25:
        /*0078*/ 	.byte	0x04, 0x17
        /*007a*/ 	.short	(.L_27 - .L_26)
.L_26:
        /*007c*/ 	.word	0x00000000
        /*0080*/ 	.short	0x0000
        /*0082*/ 	.short	0x0000
        /*0084*/ 	.byte	0x00, 0xf4, 0x21, 0x00


	//----- nvinfo : EIATTR_SPARSE_MMA_MASK
	.align		4
.L_27:
        /*0088*/ 	.byte	0x03, 0x50
        /*008a*/ 	.short	0x0000


	//----- nvinfo : EIATTR_MAXREG_COUNT
	.align		4
        /*008c*/ 	.byte	0x03, 0x1b
        /*008e*/ 	.short	0x00ff


	//----- nvinfo : EIATTR_EXIT_INSTR_OFFSETS
	.align		4
        /*0090*/ 	.byte	0x04, 0x1c
        /*0092*/ 	.short	(.L_29 - .L_28)


	//   ....[0]....
.L_28:
        /*0094*/ 	.word	0x00001d90


	//   ....[1]....
        /*0098*/ 	.word	0x00001db0


	//----- nvinfo : EIATTR_REQNTID
	.align		4
.L_29:
        /*009c*/ 	.byte	0x04, 0x10
        /*009e*/ 	.short	(.L_31 - .L_30)
.L_30:
        /*00a0*/ 	.word	0x00000100
        /*00a4*/ 	.word	0x00000001
        /*00a8*/ 	.word	0x00000001


	//----- nvinfo : EIATTR_CBANK_PARAM_SIZE
	.align		4
.L_31:
        /*00ac*/ 	.byte	0x03, 0x19
        /*00ae*/ 	.short	0x0038


	//----- nvinfo : EIATTR_PARAM_CBANK
	.align		4
        /*00b0*/ 	.byte	0x04, 0x0a
        /*00b2*/ 	.short	(.L_33 - .L_32)
	.align		4
.L_32:
        /*00b4*/ 	.word	index@(.nv.constant0.triton_poi_fused_pixel_shuffle_1)
        /*00b8*/ 	.short	0x0210
        /*00ba*/ 	.short	0x0038


	//----- nvinfo : EIATTR_SW_WAR
	.align		4
.L_33:
        /*00bc*/ 	.byte	0x04, 0x36
        /*00be*/ 	.short	(.L_35 - .L_34)
.L_34:
        /*00c0*/ 	.word	0x00000008
.L_35:


//--------------------- .nv.callgraph             --------------------------
	.section	.nv.callgraph,"",@"SHT_CUDA_CALLGRAPH"
	.align	4
	.sectionentsize	8
	.align		4
        /*0000*/ 	.word	0x00000000
	.align		4
        /*0004*/ 	.word	0xffffffff
	.align		4
        /*0008*/ 	.word	0x00000000
	.align		4
        /*000c*/ 	.word	0xfffffffe
	.align		4
        /*0010*/ 	.word	0x00000000
	.align		4
        /*0014*/ 	.word	0xfffffffd
	.align		4
        /*0018*/ 	.word	0x00000000
	.align		4
        /*001c*/ 	.word	0xfffffffc


//--------------------- .nv.constant4             --------------------------
	.section	.nv.constant4,"a",@progbits
	.align	8
	.align		8
.nv.constant4:
        /*0000*/ 	.dword	_$_str
	.align		8
        /*0008*/ 	.dword	_$_str_$_2


//--------------------- .text.triton_poi_fused_pixel_shuffle_1 --------------------------
	.section	.text.triton_poi_fused_pixel_shuffle_1,"ax",@progbits
	.sectionflags	@"SHF_BARRIERS=1"
	.align	128
        .global         triton_poi_fused_pixel_shuffle_1
        .type           triton_poi_fused_pixel_shuffle_1,@function
        .size           triton_poi_fused_pixel_shuffle_1,(.L_x_1 - triton_poi_fused_pixel_shuffle_1)
        .other          triton_poi_fused_pixel_shuffle_1,@"STO_CUDA_ENTRY STV_DEFAULT"
triton_poi_fused_pixel_shuffle_1:
.text.triton_poi_fused_pixel_shuffle_1:
[----:B------:R-:W0:Y:S01]  /*0000*/  LDC R1, c[0x0][0x28] ;  /* 0x00000a00ff017b82 */ /* 0x000e220000000800 */
[----:B------:R-:W1:Y:S01]  /*0010*/  S2R R2, SR_TID.X ;  /* 0x0000000000027919 */ /* 0x000e620000002100 */
[----:B------:R-:W-:Y:S02]  /*0020*/  CS2R R16, SRZ ;  /* 0x0000000000107805 */ /* 0x000fe4000001ff00 */
[----:B------:R-:W-:Y:S01]  /*0030*/  CS2R R18, SRZ ;  /* 0x0000000000127805 */ /* 0x000fe2000001ff00 */
[----:B------:R-:W2:Y:S01]  /*0040*/  S2R R3, SR_CTAID.Y ;  /* 0x0000000000037919 */ /* 0x000ea20000002600 */
[----:B------:R-:W3:Y:S01]  /*0050*/  S2R R0, SR_CTAID.X ;  /* 0x0000000000007919 */ /* 0x000ee20000002500 */
[----:B------:R-:W-:Y:S02]  /*0060*/  CS2R R20, SRZ ;  /* 0x0000000000147805 */ /* 0x000fe4000001ff00 */
[----:B------:R-:W-:Y:S02]  /*0070*/  CS2R R22, SRZ ;  /* 0x0000000000167805 */ /* 0x000fe4000001ff00 */
[----:B------:R-:W-:Y:S01]  /*0080*/  CS2R R14, SRZ ;  /* 0x00000000000e7805 */ /* 0x000fe2000001ff00 */
[----:B------:R-:W-:Y:S01]  /*0090*/  ULDC.64 UR6, c[0x0][0x208] ;  /* 0x0000820000067ab9 */ /* 0x000fe20000000a00 */
[----:B------:R-:W4:Y:S01]  /*00a0*/  S2UR UR5, SR_CgaCtaId ;  /* 0x00000000000579c3 */ /* 0x000f220000008800 */
[----:B------:R-:W-:-:S07]  /*00b0*/  UMOV UR4, 0x400 ;  /* 0x0000040000047882 */ /* 0x000fce0000000000 */
[----:B------:R-:W5:Y:S08]  /*00c0*/  LDC.64 R34, c[0x0][0x218] ;  /* 0x00008600ff227b82 */ /* 0x000f700000000a00 */
[----:B------:R-:W4:Y:S01]  /*00d0*/  LDC.64 R46, c[0x0][0x220] ;  /* 0x00008800ff2e7b82 */ /* 0x000f220000000a00 */
[----:B-1----:R-:W-:Y:S02]  /*00e0*/  IMAD.SHL.U32 R37, R2, 0x4, RZ ;  /* 0x0000000402257824 */ /* 0x002fe400078e00ff */
[----:B--2---:R-:W-:Y:S01]  /*00f0*/  IMAD.SHL.U32 R5, R3, 0x400, RZ ;  /* 0x0000040003057824 */ /* 0x004fe200078e00ff */
[----:B------:R-:W-:-:S02]  /*0100*/  SHF.R.S32.HI R4, RZ, 0x15, R3 ;  /* 0x00000015ff047819 */ /* 0x000fc40000011403 */
[----:B------:R-:W-:Y:S02]  /*0110*/  LOP3.LUT R37, R37, 0x3fc, RZ, 0xc0, !PT ;  /* 0x000003fc25257812 */ /* 0x000fe400078ec0ff */
[----:B------:R-:W-:Y:S02]  /*0120*/  SGXT R4, R4, 0x1 ;  /* 0x000000010404781a */ /* 0x000fe40000000200 */
[----:B------:R-:W-:-:S04]  /*0130*/  LOP3.LUT R3, R5, R37, RZ, 0xfc, !PT ;  /* 0x0000002505037212 */ /* 0x000fc800078efcff */
[CC--:B------:R-:W-:Y:S02]  /*0140*/  LEA.HI R6, R4.reuse, R3.reuse, RZ, 0x4 ;  /* 0x0000000304067211 */ /* 0x0c0fe400078f20ff */
[----:B------:R-:W-:Y:S02]  /*0150*/  LEA.HI R9, R4, R3, RZ, 0x6 ;  /* 0x0000000304097211 */ /* 0x000fe400078f30ff */
[----:B------:R-:W-:Y:S02]  /*0160*/  SHF.R.S32.HI R6, RZ, 0x4, R6 ;  /* 0x00000004ff067819 */ /* 0x000fe40000011406 */
[----:B------:R-:W-:Y:S01]  /*0170*/  SHF.R.S32.HI R8, RZ, 0x2, R3 ;  /* 0x00000002ff087819 */ /* 0x000fe20000011403 */
[----:B------:R-:W-:Y:S01]  /*0180*/  IMAD.SHL.U32 R11, R9, 0x4, RZ ;  /* 0x00000004090b7824 */ /* 0x000fe200078e00ff */
[----:B------:R-:W-:Y:S02]  /*0190*/  LEA.HI R7, R6, R6, RZ, 0x2 ;  /* 0x0000000606077211 */ /* 0x000fe400078f10ff */
[----:B------:R-:W-:-:S02]  /*01a0*/  LEA.HI R3, R8, R8, RZ, 0x2 ;  /* 0x0000000808037211 */ /* 0x000fc400078f10ff */
[----:B------:R-:W-:Y:S02]  /*01b0*/  LOP3.LUT R7, R7, 0x3ffffffc, RZ, 0xc0, !PT ;  /* 0x3ffffffc07077812 */ /* 0x000fe400078ec0ff */
[----:B------:R-:W-:Y:S02]  /*01c0*/  LOP3.LUT R11, R11, 0xffffff00, RZ, 0xc0, !PT ;  /* 0xffffff000b0b7812 */ /* 0x000fe400078ec0ff */
[----:B------:R-:W-:Y:S01]  /*01d0*/  LOP3.LUT R9, R3, 0x3fffffc, RZ, 0xc0, !PT ;  /* 0x03fffffc03097812 */ /* 0x000fe200078ec0ff */
[----:B------:R-:W-:Y:S01]  /*01e0*/  IMAD.IADD R10, R6, 0x1, -R7 ;  /* 0x00000001060a7824 */ /* 0x000fe200078e0a07 */
[----:B---3--:R-:W-:Y:S01]  /*01f0*/  SHF.L.U32 R3, R0, 0x2, RZ ;  /* 0x0000000200037819 */ /* 0x008fe200000006ff */
[----:B------:R-:W1:Y:S02]  /*0200*/  LDC.64 R6, c[0x0][0x210] ;  /* 0x00008400ff067b82 */ /* 0x000e640000000a00 */
[----:B------:R-:W-:Y:S01]  /*0210*/  IMAD R11, R10, 0x4, R11 ;  /* 0x000000040a0b7824 */ /* 0x000fe200078e020b */
[----:B------:R-:W-:Y:S01]  /*0220*/  ISETP.GE.AND P0, PT, R3, 0x4, PT ;  /* 0x000000040300780c */ /* 0x000fe20003f06270 */
[----:B------:R-:W-:-:S02]  /*0230*/  IMAD.IADD R9, R8, 0x1, -R9 ;  /* 0x0000000108097824 */ /* 0x000fc400078e0a09 */
[----:B------:R-:W-:Y:S02]  /*0240*/  IMAD R8, R0, 0x40, R11 ;  /* 0x0000004000087824 */ /* 0x000fe400078e020b */
[C---:B------:R-:W-:Y:S02]  /*0250*/  VIADD R10, R3.reuse, 0x1 ;  /* 0x00000001030a7836 */ /* 0x040fe40000000000 */
[----:B------:R-:W-:Y:S01]  /*0260*/  VIADD R12, R3, 0x2 ;  /* 0x00000002030c7836 */ /* 0x000fe20000000000 */
[----:B------:R-:W-:Y:S01]  /*0270*/  IADD3 R3, R3, 0x3, RZ ;  /* 0x0000000303037810 */ /* 0x000fe20007ffe0ff */
[----:B------:R-:W-:Y:S01]  /*0280*/  IMAD R25, R9, 0x40, R8 ;  /* 0x0000004009197824 */ /* 0x000fe200078e0208 */
[----:B------:R-:W-:Y:S02]  /*0290*/  ISETP.GE.AND P1, PT, R10, 0x4, PT ;  /* 0x000000040a00780c */ /* 0x000fe40003f26270 */
[----:B------:R-:W-:Y:S02]  /*02a0*/  CS2R R8, SRZ ;  /* 0x0000000000087805 */ /* 0x000fe4000001ff00 */
[----:B------:R-:W-:Y:S01]  /*02b0*/  ISETP.GE.AND P2, PT, R12, 0x4, PT ;  /* 0x000000040c00780c */ /* 0x000fe20003f46270 */
[----:B------:R-:W-:Y:S01]  /*02c0*/  VIADD R27, R25, 0x10 ;  /* 0x00000010191b7836 */ /* 0x000fe20000000000 */
[----:B------:R-:W-:Y:S01]  /*02d0*/  ISETP.GE.AND P3, PT, R3, 0x4, PT ;  /* 0x000000040300780c */ /* 0x000fe20003f66270 */
[----:B------:R-:W-:Y:S01]  /*02e0*/  VIADD R29, R25, 0x20 ;  /* 0x00000020191d7836 */ /* 0x000fe20000000000 */
[----:B------:R-:W-:-:S02]  /*02f0*/  IADD3 R3, R25, 0x30, RZ ;  /* 0x0000003019037810 */ /* 0x000fc40007ffe0ff */
[----:B------:R-:W-:Y:S02]  /*0300*/  CS2R R10, SRZ ;  /* 0x00000000000a7805 */ /* 0x000fe4000001ff00 */
[----:B------:R-:W-:Y:S01]  /*0310*/  CS2R R12, SRZ ;  /* 0x00000000000c7805 */ /* 0x000fe2000001ff00 */
[----:B-1----:R-:W-:-:S04]  /*0320*/  IMAD.WIDE R24, R25, 0x4, R6 ;  /* 0x0000000419187825 */ /* 0x002fc800078e0206 */
[--C-:B------:R-:W-:Y:S01]  /*0330*/  IMAD.WIDE R26, R27, 0x4, R6.reuse ;  /* 0x000000041b1a7825 */ /* 0x100fe200078e0206 */
[----:B------:R1:W2:Y:S03]  /*0340*/  @!P0 LDG.E.EL.128 R8, desc[UR6][R24.64] ;  /* 0x0000000618088981 */ /* 0x0002a6000c2e1d00 */
[--C-:B------:R-:W-:Y:S01]  /*0350*/  IMAD.WIDE R28, R29, 0x4, R6.reuse ;  /* 0x000000041d1c7825 */ /* 0x100fe200078e0206 */
[----:B------:R3:W2:Y:S03]  /*0360*/  @!P1 LDG.E.EL.128 R16, desc[UR6][R26.64] ;  /* 0x000000061a109981 */ /* 0x0006a6000c2e1d00 */
[----:B------:R-:W-:Y:S01]  /*0370*/  IMAD.WIDE R6, R3, 0x4, R6 ;  /* 0x0000000403067825 */ /* 0x000fe200078e0206 */
[----:B------:R-:W2:Y:S04]  /*0380*/  @!P2 LDG.E.EL.128 R20, desc[UR6][R28.64] ;  /* 0x000000061c14a981 */ /* 0x000ea8000c2e1d00 */
[----:B------:R3:W2:Y:S01]  /*0390*/  @!P3 LDG.E.EL.128 R12, desc[UR6][R6.64] ;  /* 0x00000006060cb981 */ /* 0x0006a2000c2e1d00 */
[----:B------:R-:W-:Y:S01]  /*03a0*/  LOP3.LUT R5, R5, 0xff, R2, 0xf8, !PT ;  /* 0x000000ff05057812 */ /* 0x000fe200078ef802 */
[----:B------:R-:W-:Y:S01]  /*03b0*/  IMAD.SHL.U32 R2, R2, 0x10, RZ ;  /* 0x0000001002027824 */ /* 0x000fe200078e00ff */
[----:B----4-:R-:W-:-:S04]  /*03c0*/  UPRMT UR4, UR5, 0x654, UR4 ;  /* 0x0000065405047896 */ /* 0x010fc80008000004 */
[----:B-1----:R-:W-:Y:S02]  /*03d0*/  LOP3.LUT R25, R2, 0xff0, RZ, 0xc0, !PT ;  /* 0x00000ff002197812 */ /* 0x002fe400078ec0ff */
[CC--:B------:R-:W-:Y:S02]  /*03e0*/  LEA.HI R3, R4.reuse, R5.reuse, RZ, 0x2 ;  /* 0x0000000504037211 */ /* 0x0c0fe400078f10ff */
[----:B------:R-:W-:Y:S01]  /*03f0*/  LEA.HI R24, R4, R5, RZ, 0x6 ;  /* 0x0000000504187211 */ /* 0x000fe200078f30ff */
[C---:B---3--:R-:W-:Y:S01]  /*0400*/  VIADD R26, R25.reuse, UR4 ;  /* 0x00000004191a7c36 */ /* 0x048fe20008000000 */
[----:B------:R-:W-:Y:S02]  /*0410*/  SHF.R.S32.HI R3, RZ, 0x2, R3 ;  /* 0x00000002ff037819 */ /* 0x000fe40000011403 */
[----:B------:R-:W-:Y:S01]  /*0420*/  SHF.R.S32.HI R24, RZ, 0x6, R24 ;  /* 0x00000006ff187819 */ /* 0x000fe20000011418 */
[----:B------:R-:W-:Y:S01]  /*0430*/  IMAD R26, R25, 0x4, R26 ;  /* 0x00000004191a7824 */ /* 0x000fe200078e021a */
[----:B------:R-:W-:-:S02]  /*0440*/  LEA.HI R2, R3, R3, RZ, 0x2 ;  /* 0x0000000303027211 */ /* 0x000fc400078f10ff */
[----:B0-----:R-:W-:Y:S02]  /*0450*/  LEA.HI R6, R24, R24, RZ, 0x2 ;  /* 0x0000001818067211 */ /* 0x001fe400078f10ff */
[----:B------:R-:W-:Y:S02]  /*0460*/  LOP3.LUT R2, R2, 0x3ffffffc, RZ, 0xc0, !PT ;  /* 0x3ffffffc02027812 */ /* 0x000fe400078ec0ff */
[----:B------:R-:W-:Y:S02]  /*0470*/  LOP3.LUT R7, R6, 0xffffffc, RZ, 0xc0, !PT ;  /* 0x0ffffffc06077812 */ /* 0x000fe400078ec0ff */
[----:B------:R-:W-:Y:S02]  /*0480*/  IADD3 R2, R0, R3, -R2 ;  /* 0x0000000300027210 */ /* 0x000fe40007ffe802 */
[----:B------:R-:W-:Y:S02]  /*0490*/  IADD3 R7, R24, -R7, RZ ;  /* 0x8000000718077210 */ /* 0x000fe40007ffe0ff */
[----:B------:R-:W-:-:S03]  /*04a0*/  LOP3.LUT R3, R5, 0x100, RZ, 0xfc, !PT ;  /* 0x0000010005037812 */ /* 0x000fc600078efcff */
[----:B------:R-:W-:-:S04]  /*04b0*/  IMAD R2, R7, 0x4, R2 ;  /* 0x0000000407027824 */ /* 0x000fc800078e0202 */
[----:B------:R-:W-:Y:S01]  /*04c0*/  IMAD.SHL.U32 R32, R2, 0x4, RZ ;  /* 0x0000000402207824 */ /* 0x000fe200078e00ff */
[----:B------:R-:W-:-:S03]  /*04d0*/  LEA.HI R2, R4, R3, RZ, 0x2 ;  /* 0x0000000304027211 */ /* 0x000fc600078f10ff */
[----:B-----5:R-:W-:Y:S01]  /*04e0*/  IMAD.WIDE R6, R32, 0x4, R34 ;  /* 0x0000000420067825 */ /* 0x020fe200078e0222 */
[----:B------:R-:W-:-:S03]  /*04f0*/  LOP3.LUT R33, R5, 0x200, RZ, 0xfc, !PT ;  /* 0x0000020005217812 */ /* 0x000fc600078efcff */
[----:B------:R-:W-:Y:S01]  /*0500*/  IMAD.WIDE R24, R32, 0x4, R46 ;  /* 0x0000000420187825 */ /* 0x000fe200078e022e */
[----:B--2---:R-:W-:Y:S04]  /*0510*/  STS [R26], R8 ;  /* 0x000000081a007388 */ /* 0x004fe80000000800 */
[----:B------:R-:W-:Y:S04]  /*0520*/  STS [R26+0x14], R9 ;  /* 0x000014091a007388 */ /* 0x000fe80000000800 */
        /* <DEDUP_REMOVED lines=10> */
[----:B------:R0:W-:Y:S04]  /*05d0*/  STS [R26+0xc], R12 ;  /* 0x00000c0c1a007388 */ /* 0x0001e80000000800 */
[----:B------:R1:W-:Y:S04]  /*05e0*/  STS [R26+0x20], R13 ;  /* 0x0000200d1a007388 */ /* 0x0003e80000000800 */
[----:B------:R2:W-:Y:S04]  /*05f0*/  STS [R26+0x34], R14 ;  /* 0x0000340e1a007388 */ /* 0x0005e80000000800 */
[----:B------:R3:W-:Y:S01]  /*0600*/  STS [R26+0x48], R15 ;  /* 0x0000480f1a007388 */ /* 0x0007e20000000800 */
[----:B0-----:R-:W-:-:S02]  /*0610*/  LEA.HI R12, R4, R3, RZ, 0x6 ;  /* 0x00000003040c7211 */ /* 0x001fc400078f30ff */
[----:B------:R-:W-:Y:S02]  /*0620*/  CS2R R8, SRZ ;  /* 0x0000000000087805 */ /* 0x000fe4000001ff00 */
[----:B------:R-:W-:Y:S01]  /*0630*/  CS2R R10, SRZ ;  /* 0x00000000000a7805 */ /* 0x000fe2000001ff00 */
[----:B------:R-:W-:Y:S01]  /*0640*/  BAR.SYNC.DEFER_BLOCKING 0x0 ;  /* 0x0000000000007b1d */ /* 0x000fe20000010000 */
[----:B------:R-:W-:Y:S02]  /*0650*/  SHF.R.S32.HI R12, RZ, 0x6, R12 ;  /* 0x00000006ff0c7819 */ /* 0x000fe4000001140c */
[----:B------:R-:W-:Y:S02]  /*0660*/  SHF.R.S32.HI R17, RZ, 0x2, R2 ;  /* 0x00000002ff117819 */ /* 0x000fe40000011402 */
[----:B-1----:R-:W-:Y:S02]  /*0670*/  LEA.HI R13, R12, R12, RZ, 0x2 ;  /* 0x0000000c0c0d7211 */ /* 0x002fe400078f10ff */
[----:B------:R-:W-:-:S02]  /*0680*/  LEA.HI R2, R17, R17, RZ, 0x2 ;  /* 0x0000001111027211 */ /* 0x000fc400078f10ff */
[----:B------:R-:W-:Y:S02]  /*0690*/  LOP3.LUT R13, R13, 0xffffffc, RZ, 0xc0, !PT ;  /* 0x0ffffffc0d0d7812 */ /* 0x000fe400078ec0ff */
[----:B------:R-:W-:-:S03]  /*06a0*/  LOP3.LUT R2, R2, 0x3ffffffc, RZ, 0xc0, !PT ;  /* 0x3ffffffc02027812 */ /* 0x000fc600078ec0ff */
[----:B------:R-:W-:Y:S01]  /*06b0*/  IMAD.IADD R13, R12, 0x1, -R13 ;  /* 0x000000010c0d7824 */ /* 0x000fe200078e0a0d */
[----:B------:R-:W-:Y:S01]  /*06c0*/  IADD3 R2, R0, R17, -R2 ;  /* 0x0000001100027210 */ /* 0x000fe20007ffe802 */
[----:B------:R0:W4:Y:S03]  /*06d0*/  @!P0 LDG.E.EL.128 R8, desc[UR6][R6.64] ;  /* 0x0000000606088981 */ /* 0x000126000c2e1d00 */
[----:B------:R-:W-:Y:S02]  /*06e0*/  LEA R2, R13, R2, 0x2 ;  /* 0x000000020d027211 */ /* 0x000fe400078e10ff */
[----:B--2---:R-:W-:-:S03]  /*06f0*/  LEA.HI R14, R4, R33, RZ, 0x6 ;  /* 0x00000021040e7211 */ /* 0x004fc600078f30ff */
[----:B0-----:R-:W-:Y:S01]  /*0700*/  IMAD.SHL.U32 R6, R2, 0x4, RZ ;  /* 0x0000000402067824 */ /* 0x001fe200078e00ff */
[----:B------:R-:W-:Y:S02]  /*0710*/  LEA.HI R2, R4, R33, RZ, 0x2 ;  /* 0x0000002104027211 */ /* 0x000fe400078f10ff */
[----:B------:R-:W-:Y:S02]  /*0720*/  SHF.R.S32.HI R14, RZ, 0x6, R14 ;  /* 0x00000006ff0e7819 */ /* 0x000fe4000001140e */
[----:B------:R-:W-:Y:S02]  /*0730*/  SHF.R.S32.HI R7, RZ, 0x2, R2 ;  /* 0x00000002ff077819 */ /* 0x000fe40000011402 */
[----:B---3--:R-:W-:Y:S02]  /*0740*/  LEA.HI R15, R14, R14, RZ, 0x2 ;  /* 0x0000000e0e0f7211 */ /* 0x008fe400078f10ff */
[----:B------:R-:W-:Y:S02]  /*0750*/  LEA.HI R2, R7, R7, RZ, 0x2 ;  /* 0x0000000707027211 */ /* 0x000fe400078f10ff */
[----:B------:R-:W-:-:S02]  /*0760*/  LOP3.LUT R15, R15, 0xffffffc, RZ, 0xc0, !PT ;  /* 0x0ffffffc0f0f7812 */ /* 0x000fc400078ec0ff */
[----:B------:R-:W-:Y:S02]  /*0770*/  LOP3.LUT R2, R2, 0x3ffffffc, RZ, 0xc0, !PT ;  /* 0x3ffffffc02027812 */ /* 0x000fe400078ec0ff */
[----:B------:R-:W-:Y:S02]  /*0780*/  CS2R R16, SRZ ;  /* 0x0000000000107805 */ /* 0x000fe4000001ff00 */
[----:B------:R-:W-:Y:S01]  /*0790*/  CS2R R18, SRZ ;  /* 0x0000000000127805 */ /* 0x000fe2000001ff00 */
[----:B------:R-:W-:Y:S01]  /*07a0*/  IMAD.WIDE R12, R6, 0x4, R34 ;  /* 0x00000004060c7825 */ /* 0x000fe200078e0222 */
[----:B------:R-:W-:-:S03]  /*07b0*/  IADD3 R7, R0, R7, -R2 ;  /* 0x0000000700077210 */ /* 0x000fc60007ffe802 */
[----:B------:R-:W-:Y:S01]  /*07c0*/  IMAD.IADD R2, R14, 0x1, -R15 ;  /* 0x000000010e027824 */ /* 0x000fe200078e0a0f */
[----:B------:R0:W2:Y:S03]  /*07d0*/  @!P0 LDG.E.EL.128 R16, desc[UR6][R12.64] ;  /* 0x000000060c108981 */ /* 0x0000a6000c2e1d00 */
[----:B------:R-:W-:Y:S01]  /*07e0*/  IMAD R2, R2, 0x4, R7 ;  /* 0x0000000402027824 */ /* 0x000fe200078e0207 */
[----:B------:R-:W-:-:S04]  /*07f0*/  CS2R R20, SRZ ;  /* 0x0000000000147805 */ /* 0x000fc8000001ff00 */
[----:B------:R-:W-:Y:S02]  /*0800*/  SHF.L.U32 R2, R2, 0x2, RZ ;  /* 0x0000000202027819 */ /* 0x000fe400000006ff */
[----:B------:R-:W-:Y:S02]  /*0810*/  CS2R R22, SRZ ;  /* 0x0000000000167805 */ /* 0x000fe4000001ff00 */
[----:B0-----:R-:W-:Y:S02]  /*0820*/  CS2R R12, SRZ ;  /* 0x00000000000c7805 */ /* 0x001fe4000001ff00 */
[----:B------:R-:W-:Y:S01]  /*0830*/  CS2R R14, SRZ ;  /* 0x00000000000e7805 */ /* 0x000fe2000001ff00 */
[----:B------:R-:W-:Y:S01]  /*0840*/  IMAD.WIDE R28, R2, 0x4, R34 ;  /* 0x00000004021c7825 */ /* 0x000fe200078e0222 */
[----:B------:R-:W-:-:S04]  /*0850*/  LOP3.LUT R7, R5, 0x300, RZ, 0xfc, !PT ;  /* 0x0000030005077812 */ /* 0x000fc800078efcff */
[----:B------:R-:W3:Y:S04]  /*0860*/  @!P0 LDG.E.EL.128 R12, desc[UR6][R24.64] ;  /* 0x00000006180c8981 */ /* 0x000ee8000c2e1d00 */
[----:B------:R0:W5:Y:S01]  /*0870*/  @!P0 LDG.E.EL.128 R20, desc[UR6][R28.64] ;  /* 0x000000061c148981 */ /* 0x000162000c2e1d00 */
[CC--:B------:R-:W-:Y:S02]  /*0880*/  LEA.HI R26, R4.reuse, R7.reuse, RZ, 0x2 ;  /* 0x00000007041a7211 */ /* 0x0c0fe400078f10ff */
[----:B------:R-:W-:Y:S02]  /*0890*/  LEA.HI R4, R4, R7, RZ, 0x6 ;  /* 0x0000000704047211 */ /* 0x000fe400078f30ff */
[----:B------:R-:W-:Y:S02]  /*08a0*/  SHF.R.S32.HI R31, RZ, 0x2, R26 ;  /* 0x00000002ff1f7819 */ /* 0x000fe4000001141a */
[----:B------:R-:W-:-:S02]  /*08b0*/  SHF.R.S32.HI R30, RZ, 0x6, R4 ;  /* 0x00000006ff1e7819 */ /* 0x000fc40000011404 */
[-C--:B------:R-:W-:Y:S02]  /*08c0*/  LEA.HI R4, R31, R31.reuse, RZ, 0x2 ;  /* 0x0000001f1f047211 */ /* 0x080fe400078f10ff */
[----:B0-----:R-:W-:Y:S02]  /*08d0*/  LEA.HI R28, R30, R30, RZ, 0x2 ;  /* 0x0000001e1e1c7211 */ /* 0x001fe400078f10ff */
[----:B------:R-:W-:Y:S02]  /*08e0*/  LOP3.LUT R4, R4, 0x3ffffffc, RZ, 0xc0, !PT ;  /* 0x3ffffffc04047812 */ /* 0x000fe400078ec0ff */
[----:B------:R-:W-:Y:S02]  /*08f0*/  LOP3.LUT R29, R28, 0xffffffc, RZ, 0xc0, !PT ;  /* 0x0ffffffc1c1d7812 */ /* 0x000fe400078ec0ff */
[----:B------:R-:W-:Y:S02]  /*0900*/  IADD3 R4, R0, R31, -R4 ;  /* 0x0000001f00047210 */ /* 0x000fe40007ffe804 */
[----:B------:R-:W-:-:S02]  /*0910*/  CS2R R24, SRZ ;  /* 0x0000000000187805 */ /* 0x000fc4000001ff00 */
[----:B------:R-:W-:Y:S01]  /*0920*/  CS2R R26, SRZ ;  /* 0x00000000001a7805 */ /* 0x000fe2000001ff00 */
[----:B------:R-:W-:Y:S02]  /*0930*/  IMAD.IADD R29, R30, 0x1, -R29 ;  /* 0x000000011e1d7824 */ /* 0x000fe400078e0a1d */
[----:B------:R-:W-:-:S04]  /*0940*/  IMAD.WIDE R40, R6, 0x4, R46 ;  /* 0x0000000406287825 */ /* 0x000fc800078e022e */
[----:B------:R-:W-:Y:S01]  /*0950*/  IMAD R4, R29, 0x4, R4 ;  /* 0x000000041d047824 */ /* 0x000fe200078e0204 */
[----:B------:R0:W3:Y:S03]  /*0960*/  @!P0 LDG.E.EL.128 R24, desc[UR6][R40.64] ;  /* 0x0000000628188981 */ /* 0x0000e6000c2e1d00 */
[----:B------:R-:W-:Y:S01]  /*0970*/  IMAD.SHL.U32 R4, R4, 0x4, RZ ;  /* 0x0000000404047824 */ /* 0x000fe200078e00ff */
[----:B------:R-:W-:Y:S02]  /*0980*/  CS2R R28, SRZ ;  /* 0x00000000001c7805 */ /* 0x000fe4000001ff00 */
[----:B------:R-:W-:Y:S01]  /*0990*/  CS2R R30, SRZ ;  /* 0x00000000001e7805 */ /* 0x000fe2000001ff00 */
[----:B------:R-:W-:-:S05]  /*09a0*/  IMAD.WIDE R38, R4, 0x4, R34 ;  /* 0x0000000404267825 */ /* 0x000fca00078e0222 */
[----:B------:R1:W3:Y:S01]  /*09b0*/  @!P0 LDG.E.EL.128 R28, desc[UR6][R38.64] ;  /* 0x00000006261c8981 */ /* 0x0002e2000c2e1d00 */
[----:B------:R-:W-:-:S05]  /*09c0*/  IADD3 R34, R37, UR4, RZ ;  /* 0x0000000425227c10 */ /* 0x000fca000fffe0ff */
[----:B------:R-:W-:-:S05]  /*09d0*/  IMAD R37, R37, 0x4, R34 ;  /* 0x0000000425257824 */ /* 0x000fca00078e0222 */
[----:B------:R-:W4:Y:S04]  /*09e0*/  LDS R35, [R37+0x8] ;  /* 0x0000080025237984 */ /* 0x000f280000000800 */
[----:B------:R-:W4:Y:S04]  /*09f0*/  LDS R34, [R37+0xc] ;  /* 0x00000c0025227984 */ /* 0x000f280000000800 */
[----:B------:R-:W4:Y:S04]  /*0a00*/  LDS R36, [R37+0x4] ;  /* 0x0000040025247984 */ /* 0x000f280000000800 */
[----:B0-----:R-:W-:Y:S04]  /*0a10*/  LDS R40, [R37+0x140c] ;  /* 0x00140c0025287984 */ /* 0x001fe80000000800 */
[----:B------:R-:W-:Y:S04]  /*0a20*/  LDS R41, [R37] ;  /* 0x0000000025297984 */ /* 0x000fe80000000800 */
[----:B------:R-:W-:Y:S04]  /*0a30*/  LDS R43, [R37+0x1400] ;  /* 0x00140000252b7984 */ /* 0x000fe80000000800 */
[----:B------:R-:W-:Y:S04]  /*0a40*/  LDS R42, [R37+0x3c04] ;  /* 0x003c0400252a7984 */ /* 0x000fe80000000800 */
[----:B-1----:R-:W-:Y:S01]  /*0a50*/  LDS R39, [R37+0x3c08] ;  /* 0x003c080025277984 */ /* 0x002fe20000000800 */
[----:B----4-:R-:W-:Y:S01]  /*0a60*/  FADD R35, R35, -R10 ;  /* 0x8000000a23237221 */ /* 0x010fe20000000000 */
[----:B------:R-:W-:-:S02]  /*0a70*/  FADD R34, R34, -R11 ;  /* 0x8000000b22227221 */ /* 0x000fc40000000000 */
[----:B------:R-:W2:Y:S04]  /*0a80*/  LDS R10, [R37+0x1404] ;  /* 0x00140400250a7984 */ /* 0x000ea80000000800 */
[----:B------:R-:W0:Y:S01]  /*0a90*/  LDS R11, [R37+0x1408] ;  /* 0x00140800250b7984 */ /* 0x000e220000000800 */
[----:B------:R-:W-:-:S03]  /*0aa0*/  FADD R36, R36, -R9 ;  /* 0x8000000924247221 */ /* 0x000fc60000000000 */
[----:B------:R-:W5:Y:S01]  /*0ab0*/  LDS R9, [R37+0x2800] ;  /* 0x0028000025097984 */ /* 0x000f620000000800 */
[----:B--2---:R-:W-:-:S03]  /*0ac0*/  FADD R17, R10, -R17 ;  /* 0x800000110a117221 */ /* 0x004fc60000000000 */
[----:B------:R-:W1:Y:S01]  /*0ad0*/  LDS R10, [R37+0x2804] ;  /* 0x00280400250a7984 */ /* 0x000e620000000800 */
[----:B0-----:R-:W-:-:S03]  /*0ae0*/  FADD R18, R11, -R18 ;  /* 0x800000120b127221 */ /* 0x001fc60000000000 */
[----:B------:R-:W0:Y:S01]  /*0af0*/  LDS R11, [R37+0x2808] ;  /* 0x00280800250b7984 */ /* 0x000e220000000800 */
[----:B-----5:R-:W-:Y:S01]  /*0b00*/  FADD R20, R9, -R20 ;  /* 0x8000001409147221 */ /* 0x020fe20000000000 */
[----:B---3--:R-:W-:Y:S02]  /*0b10*/  FADD R9, R13, 9.9999997473787516356e-06 ;  /* 0x3727c5ac0d097421 */ /* 0x008fe40000000000 */
[----:B------:R-:W2:Y:S01]  /*0b20*/  LDS R13, [R37+0x3c00] ;  /* 0x003c0000250d7984 */ /* 0x000ea20000000800 */
[----:B------:R-:W-:-:S03]  /*0b30*/  FADD R19, R40, -R19 ;  /* 0x8000001328137221 */ /* 0x000fc60000000000 */
[----:B------:R-:W3:Y:S01]  /*0b40*/  LDS R40, [R37+0x280c] ;  /* 0x00280c0025287984 */ /* 0x000ee20000000800 */
[----:B------:R-:W-:Y:S01]  /*0b50*/  FADD R12, R12, 9.9999997473787516356e-06 ;  /* 0x3727c5ac0c0c7421 */ /* 0x000fe20000000000 */
[----:B------:R-:W-:-:S03]  /*0b60*/  FADD R38, R41, -R8 ;  /* 0x8000000829267221 */ /* 0x000fc60000000000 */
[----:B------:R0:W4:Y:S01]  /*0b70*/  MUFU.SQRT R8, R12 ;  /* 0x0000000c00087308 */ /* 0x0001220000002000 */
[----:B------:R-:W-:-:S07]  /*0b80*/  FADD R14, R14, 9.9999997473787516356e-06 ;  /* 0x3727c5ac0e0e7421 */ /* 0x000fce0000000000 */
[----:B------:R-:W5:Y:S01]  /*0b90*/  MUFU.SQRT R9, R9 ;  /* 0x0000000900097308 */ /* 0x000f620000002000 */
[----:B-1----:R-:W-:-:S07]  /*0ba0*/  FADD R21, R10, -R21 ;  /* 0x800000150a157221 */ /* 0x002fce0000000000 */
[----:B------:R-:W1:Y:S01]  /*0bb0*/  MUFU.SQRT R10, R14 ;  /* 0x0000000e000a7308 */ /* 0x000e620000002000 */
[----:B0-----:R-:W-:Y:S01]  /*0bc0*/  FADD R12, R11, -R22 ;  /* 0x800000160b0c7221 */ /* 0x001fe20000000000 */
[----:B------:R-:W-:Y:S01]  /*0bd0*/  FADD R11, R15, 9.9999997473787516356e-06 ;  /* 0x3727c5ac0f0b7421 */ /* 0x000fe20000000000 */
[----:B------:R-:W-:Y:S01]  /*0be0*/  FADD R15, R24, 9.9999997473787516356e-06 ;  /* 0x3727c5ac180f7421 */ /* 0x000fe20000000000 */
[C---:B----4-:R-:W-:Y:S02]  /*0bf0*/  FSETP.GT.AND P2, PT, R8.reuse, 8.50705917302346158658e+37, PT ;  /* 0x7e8000000800780b */ /* 0x050fe40003f44000 */
[----:B-----5:R-:W-:Y:S02]  /*0c00*/  FSETP.GT.AND P4, PT, R9, 8.50705917302346158658e+37, PT ;  /* 0x7e8000000900780b */ /* 0x020fe40003f84000 */
[----:B------:R-:W-:Y:S01]  /*0c10*/  FSETP.GEU.AND P3, PT, R8, 1.175494350822287508e-38, PT ;  /* 0x008000000800780b */ /* 0x000fe20003f6e000 */
[----:B------:R-:W0:Y:S01]  /*0c20*/  MUFU.SQRT R11, R11 ;  /* 0x0000000b000b7308 */ /* 0x000e220000002000 */
[----:B--2---:R-:W-:Y:S01]  /*0c30*/  FADD R28, R13, -R28 ;  /* 0x8000001c0d1c7221 */ /* 0x004fe20000000000 */
[----:B------:R-:W-:-:S02]  /*0c40*/  IMAD.MOV.U32 R13, RZ, RZ, 0x3e800000 ;  /* 0x3e800000ff0d7424 */ /* 0x000fc400078e00ff */
[----:B------:R-:W-:Y:S01]  /*0c50*/  FADD R26, R26, 9.9999997473787516356e-06 ;  /* 0x3727c5ac1a1a7421 */ /* 0x000fe20000000000 */
[----:B-1----:R-:W-:Y:S01]  /*0c60*/  FSETP.GT.AND P6, PT, R10, 8.50705917302346158658e+37, PT ;  /* 0x7e8000000a00780b */ /* 0x002fe20003fc4000 */
[----:B------:R-:W-:Y:S01]  /*0c70*/  FADD R22, R25, 9.9999997473787516356e-06 ;  /* 0x3727c5ac19167421 */ /* 0x000fe20000000000 */
[----:B------:R-:W-:Y:S01]  /*0c80*/  FADD R16, R43, -R16 ;  /* 0x800000102b107221 */ /* 0x000fe20000000000 */
[----:B------:R-:W1:Y:S01]  /*0c90*/  MUFU.SQRT R15, R15 ;  /* 0x0000000f000f7308 */ /* 0x000e620000002000 */
[----:B------:R2:W4:Y:S01]  /*0ca0*/  LDS R24, [R37+0x3c0c] ;  /* 0x003c0c0025187984 */ /* 0x0005220000000800 */
[----:B------:R-:W-:Y:S01]  /*0cb0*/  FADD R27, R27, 9.9999997473787516356e-06 ;  /* 0x3727c5ac1b1b7421 */ /* 0x000fe20000000000 */
[----:B------:R-:W-:Y:S01]  /*0cc0*/  FSEL R43, R13, 1, P2 ;  /* 0x3f8000000d2b7808 */ /* 0x000fe20001000000 */
[----:B------:R-:W-:Y:S01]  /*0cd0*/  @P2 FMUL R8, R8, 0.25 ;  /* 0x3e80000008082820 */ /* 0x000fe20000400000 */
[----:B---3--:R-:W-:Y:S01]  /*0ce0*/  FADD R14, R40, -R23 ;  /* 0x80000017280e7221 */ /* 0x008fe20000000000 */
[----:B------:R-:W-:-:S02]  /*0cf0*/  FSETP.GEU.AND P5, PT, R9, 1.175494350822287508e-38, PT ;  /* 0x008000000900780b */ /* 0x000fc40003fae000 */
[----:B------:R-:W3:Y:S01]  /*0d00*/  MUFU.SQRT R25, R26 ;  /* 0x0000001a00197308 */ /* 0x000ee20000002000 */
[----:B0-----:R-:W-:Y:S01]  /*0d10*/  FSETP.GT.AND P2, PT, R11, 8.50705917302346158658e+37, PT ;  /* 0x7e8000000b00780b */ /* 0x001fe20003f44000 */
[----:B------:R-:W-:Y:S01]  /*0d20*/  @P4 FMUL R9, R9, 0.25 ;  /* 0x3e80000009094820 */ /* 0x000fe20000400000 */
[----:B------:R-:W-:Y:S01]  /*0d30*/  FSEL R45, R13, 1, P4 ;  /* 0x3f8000000d2d7808 */ /* 0x000fe20002000000 */
[----:B------:R-:W-:Y:S01]  /*0d40*/  @!P3 FMUL R8, R8, 16777216 ;  /* 0x4b8000000808b820 */ /* 0x000fe20000400000 */
[----:B------:R-:W-:Y:S01]  /*0d50*/  @!P3 FMUL R43, R43, 16777216 ;  /* 0x4b8000002b2bb820 */ /* 0x000fe20000400000 */
[----:B------:R-:W-:Y:S02]  /*0d60*/  FSETP.GEU.AND P3, PT, R11, 1.175494350822287508e-38, PT ;  /* 0x008000000b00780b */ /* 0x000fe40003f6e000 */
[----:B------:R-:W0:Y:S01]  /*0d70*/  MUFU.SQRT R22, R22 ;  /* 0x0000001600167308 */ /* 0x000e220000002000 */
[----:B-1----:R-:W-:Y:S02]  /*0d80*/  FSETP.GT.AND P4, PT, R15, 8.50705917302346158658e+37, PT ;  /* 0x7e8000000f00780b */ /* 0x002fe40003f84000 */
[C---:B------:R-:W-:Y:S01]  /*0d90*/  FSETP.GEU.AND P1, PT, R10.reuse, 1.175494350822287508e-38, PT ;  /* 0x008000000a00780b */ /* 0x040fe20003f2e000 */
[----:B------:R-:W-:-:S04]  /*0da0*/  @P6 FMUL R10, R10, 0.25 ;  /* 0x3e8000000a0a6820 */ /* 0x000fc80000400000 */
[----:B------:R-:W1:Y:S01]  /*0db0*/  MUFU.SQRT R23, R27 ;  /* 0x0000001b00177308 */ /* 0x000e620000002000 */
[----:B------:R-:W-:Y:S02]  /*0dc0*/  FSEL R44, R13, 1, P6 ;  /* 0x3f8000000d2c7808 */ /* 0x000fe40003000000 */
[----:B------:R-:W-:Y:S01]  /*0dd0*/  FSETP.GEU.AND P6, PT, R15, 1.175494350822287508e-38, PT ;  /* 0x008000000f00780b */ /* 0x000fe20003fce000 */
[----:B------:R-:W-:Y:S01]  /*0de0*/  @P2 FMUL R11, R11, 0.25 ;  /* 0x3e8000000b0b2820 */ /* 0x000fe20000400000 */
[----:B--2---:R-:W-:Y:S02]  /*0df0*/  FSEL R37, R13, 1, P2 ;  /* 0x3f8000000d257808 */ /* 0x004fe40001000000 */
[----:B---3--:R-:W-:Y:S01]  /*0e00*/  FSETP.GT.AND P2, PT, R25, 8.50705917302346158658e+37, PT ;  /* 0x7e8000001900780b */ /* 0x008fe20003f44000 */
[----:B------:R-:W-:Y:S01]  /*0e10*/  @!P5 FMUL R9, R9, 16777216 ;  /* 0x4b8000000909d820 */ /* 0x000fe20000400000 */
[----:B------:R-:W-:Y:S01]  /*0e20*/  FSEL R41, R13, 1, P4 ;  /* 0x3f8000000d297808 */ /* 0x000fe20002000000 */
[----:B------:R-:W-:Y:S01]  /*0e30*/  @!P5 FMUL R45, R45, 16777216 ;  /* 0x4b8000002d2dd820 */ /* 0x000fe20000400000 */
[----:B------:R-:W-:Y:S01]  /*0e40*/  @P4 FMUL R15, R15, 0.25 ;  /* 0x3e8000000f0f4820 */ /* 0x000fe20000400000 */
[----:B0-----:R-:W-:Y:S01]  /*0e50*/  FSETP.GT.AND P5, PT, R22, 8.50705917302346158658e+37, PT ;  /* 0x7e8000001600780b */ /* 0x001fe20003fa4000 */
[----:B------:R-:W-:Y:S01]  /*0e60*/  @!P3 FMUL R11, R11, 16777216 ;  /* 0x4b8000000b0bb820 */ /* 0x000fe20000400000 */
[----:B------:R-:W-:Y:S01]  /*0e70*/  @!P3 FMUL R37, R37, 16777216 ;  /* 0x4b8000002525b820 */ /* 0x000fe20000400000 */
[----:B-1----:R-:W-:-:S02]  /*0e80*/  FSETP.GT.AND P4, PT, R23, 8.50705917302346158658e+37, PT ;  /* 0x7e8000001700780b */ /* 0x002fc40003f84000 */
[----:B------:R-:W-:Y:S01]  /*0e90*/  FSETP.GEU.AND P3, PT, R25, 1.175494350822287508e-38, PT ;  /* 0x008000001900780b */ /* 0x000fe20003f6e000 */
[----:B------:R-:W-:Y:S01]  /*0ea0*/  @!P1 FMUL R10, R10, 16777216 ;  /* 0x4b8000000a0a9820 */ /* 0x000fe20000400000 */
[----:B------:R-:W-:Y:S01]  /*0eb0*/  @!P1 FMUL R44, R44, 16777216 ;  /* 0x4b8000002c2c9820 */ /* 0x000fe20000400000 */
[----:B------:R-:W-:Y:S01]  /*0ec0*/  @!P6 FMUL R15, R15, 16777216 ;  /* 0x4b8000000f0fe820 */ /* 0x000fe20000400000 */
[----:B------:R-:W-:Y:S01]  /*0ed0*/  @!P6 FMUL R41, R41, 16777216 ;  /* 0x4b8000002929e820 */ /* 0x000fe20000400000 */
[C---:B------:R-:W-:Y:S01]  /*0ee0*/  FSETP.GEU.AND P1, PT, R22.reuse, 1.175494350822287508e-38, PT ;  /* 0x008000001600780b */ /* 0x040fe20003f2e000 */
[----:B------:R-:W0:Y:S01]  /*0ef0*/  MUFU.RCP R8, R8 ;  /* 0x0000000800087308 */ /* 0x000e220000001000 */
[----:B------:R-:W-:Y:S01]  /*0f00*/  FSETP.GEU.AND P6, PT, R23, 1.175494350822287508e-38, PT ;  /* 0x008000001700780b */ /* 0x000fe20003fce000 */
[----:B------:R-:W-:Y:S01]  /*0f10*/  @P2 FMUL R25, R25, 0.25 ;  /* 0x3e80000019192820 */ /* 0x000fe20000400000 */
[----:B------:R-:W-:Y:S02]  /*0f20*/  @P5 FMUL R22, R22, 0.25 ;  /* 0x3e80000016165820 */ /* 0x000fe40000400000 */
[----:B------:R-:W-:-:S02]  /*0f30*/  @P4 FMUL R23, R23, 0.25 ;  /* 0x3e80000017174820 */ /* 0x000fc40000400000 */
[----:B------:R-:W-:Y:S01]  /*0f40*/  @!P3 FMUL R25, R25, 16777216 ;  /* 0x4b8000001919b820 */ /* 0x000fe20000400000 */
[----:B------:R-:W-:Y:S01]  /*0f50*/  FADD R29, R42, -R29 ;  /* 0x8000001d2a1d7221 */ /* 0x000fe20000000000 */
[----:B------:R-:W-:Y:S03]  /*0f60*/  MUFU.RCP R27, R10 ;  /* 0x0000000a001b7308 */ /* 0x000fe60000001000 */
[----:B------:R-:W-:Y:S02]  /*0f70*/  @!P1 FMUL R22, R22, 16777216 ;  /* 0x4b80000016169820 */ /* 0x000fe40000400000 */
[----:B------:R-:W-:Y:S01]  /*0f80*/  @!P6 FMUL R23, R23, 16777216 ;  /* 0x4b8000001717e820 */ /* 0x000fe20000400000 */
[----:B0-----:R-:W-:Y:S01]  /*0f90*/  FMUL R43, R8, R43 ;  /* 0x0000002b082b7220 */ /* 0x001fe20000400000 */
[----:B----4-:R-:W-:Y:S01]  /*0fa0*/  FADD R31, R24, -R31 ;  /* 0x8000001f181f7221 */ /* 0x010fe20000000000 */
[----:B------:R-:W0:Y:S08]  /*0fb0*/  MUFU.RCP R25, R25 ;  /* 0x0000001900197308 */ /* 0x000e300000001000 */
[----:B------:R-:W1:Y:S08]  /*0fc0*/  MUFU.RCP R10, R15 ;  /* 0x0000000f000a7308 */ /* 0x000e700000001000 */
[----:B------:R2:W-:Y:S08]  /*0fd0*/  MUFU.RCP R42, R22 ;  /* 0x00000016002a7308 */ /* 0x0005f00000001000 */
[----:B------:R-:W3:Y:S01]  /*0fe0*/  MUFU.RCP R8, R23 ;  /* 0x0000001700087308 */ /* 0x000ee20000001000 */
[----:B--2---:R-:W-:-:S07]  /*0ff0*/  FSEL R22, R13, 1, P2 ;  /* 0x3f8000000d167808 */ /* 0x004fce0001000000 */
[----:B------:R2:W4:Y:S01]  /*1000*/  MUFU.RCP R24, R11 ;  /* 0x0000000b00187308 */ /* 0x0005220000001000 */
[----:B------:R-:W-:-:S07]  /*1010*/  @!P3 FMUL R22, R22, 16777216 ;  /* 0x4b8000001616b820 */ /* 0x000fce0000400000 */
[----:B------:R5:W1:Y:S01]  /*1020*/  MUFU.RCP R26, R9 ;  /* 0x00000009001a7308 */ /* 0x000a620000001000 */
[C---:B--2---:R-:W-:Y:S02]  /*1030*/  FSEL R11, R13.reuse, 1, P4 ;  /* 0x3f8000000d0b7808 */ /* 0x044fe40002000000 */
[----:B-----5:R-:W-:-:S03]  /*1040*/  FSEL R9, R13, 1, P5 ;  /* 0x3f8000000d097808 */ /* 0x020fc60002800000 */
[----:B------:R-:W-:Y:S01]  /*1050*/  @!P6 FMUL R11, R11, 16777216 ;  /* 0x4b8000000b0be820 */ /* 0x000fe20000400000 */
[----:B0-----:R-:W-:Y:S01]  /*1060*/  FMUL R23, R25, R22 ;  /* 0x0000001619177220 */ /* 0x001fe20000400000 */
[----:B------:R-:W-:Y:S01]  /*1070*/  @!P1 FMUL R9, R9, 16777216 ;  /* 0x4b80000009099820 */ /* 0x000fe20000400000 */
[----:B-1----:R-:W-:Y:S01]  /*1080*/  FMUL R41, R10, R41 ;  /* 0x000000290a297220 */ /* 0x002fe20000400000 */
[----:B---3--:R-:W-:Y:S01]  /*1090*/  FMUL R22, R8, R11 ;  /* 0x0000000b08167220 */ /* 0x008fe20000400000 */
[----:B----4-:R-:W-:Y:S01]  /*10a0*/  FMUL R37, R24, R37 ;  /* 0x0000002518257220 */ /* 0x010fe20000400000 */
[----:B------:R-:W-:Y:S01]  /*10b0*/  FMUL R42, R42, R9 ;  /* 0x000000092a2a7220 */ /* 0x000fe20000400000 */
[----:B------:R-:W-:Y:S02]  /*10c0*/  CS2R R8, SRZ ;  /* 0x0000000000087805 */ /* 0x000fe4000001ff00 */
[----:B------:R-:W-:Y:S01]  /*10d0*/  CS2R R10, SRZ ;  /* 0x00000000000a7805 */ /* 0x000fe2000001ff00 */
[----:B------:R-:W-:-:S05]  /*10e0*/  IMAD.WIDE R24, R2, 0x4, R46 ;  /* 0x0000000402187825 */ /* 0x000fca00078e022e */
[----:B------:R-:W2:Y:S01]  /*10f0*/  @!P0 LDG.E.EL.128 R8, desc[UR6][R24.64] ;  /* 0x0000000618088981 */ /* 0x000ea2000c2e1d00 */
[----:B------:R-:W-:Y:S01]  /*1100*/  FMUL R44, R27, R44 ;  /* 0x0000002c1b2c7220 */ /* 0x000fe20000400000 */
[----:B------:R-:W-:Y:S01]  /*1110*/  FMUL R45, R26, R45 ;  /* 0x0000002d1a2d7220 */ /* 0x000fe20000400000 */
[----:B------:R-:W-:-:S04]  /*1120*/  IMAD.WIDE R46, R4, 0x4, R46 ;  /* 0x00000004042e7825 */ /* 0x000fc800078e022e */
[----:B--2---:R-:W-:-:S06]  /*1130*/  FADD R8, R8, 9.9999997473787516356e-06 ;  /* 0x3727c5ac08087421 */ /* 0x004fcc0000000000 */
[----:B------:R-:W0:Y:S01]  /*1140*/  MUFU.SQRT R8, R8 ;  /* 0x0000000800087308 */ /* 0x000e220000002000 */
[----:B------:R-:W-:-:S07]  /*1150*/  FADD R10, R10, 9.9999997473787516356e-06 ;  /* 0x3727c5ac0a0a7421 */ /* 0x000fce0000000000 */
[----:B------:R-:W1:Y:S01]  /*1160*/  MUFU.SQRT R10, R10 ;  /* 0x0000000a000a7308 */ /* 0x000e620000002000 */
[----:B------:R-:W-:Y:S01]  /*1170*/  FADD R9, R9, 9.9999997473787516356e-06 ;  /* 0x3727c5ac09097421 */ /* 0x000fe20000000000 */
[C---:B0-----:R-:W-:Y:S02]  /*1180*/  FSETP.GT.AND P6, PT, R8.reuse, 8.50705917302346158658e+37, PT ;  /* 0x7e8000000800780b */ /* 0x041fe40003fc4000 */
[----:B------:R-:W-:Y:S01]  /*1190*/  FSETP.GEU.AND P1, PT, R8, 1.175494350822287508e-38, PT ;  /* 0x008000000800780b */ /* 0x000fe20003f2e000 */
[----:B------:R-:W-:-:S03]  /*11a0*/  FADD R11, R11, 9.9999997473787516356e-06 ;  /* 0x3727c5ac0b0b7421 */ /* 0x000fc60000000000 */
[----:B------:R-:W0:Y:S01]  /*11b0*/  MUFU.SQRT R9, R9 ;  /* 0x0000000900097308 */ /* 0x000e220000002000 */
[----:B-1----:R-:W-:-:S07]  /*11c0*/  FSETP.GT.AND P4, PT, R10, 8.50705917302346158658e+37, PT ;  /* 0x7e8000000a00780b */ /* 0x002fce0003f84000 */
[----:B------:R-:W1:Y:S01]  /*11d0*/  MUFU.SQRT R11, R11 ;  /* 0x0000000b000b7308 */ /* 0x000e620000002000 */
[----:B------:R-:W-:Y:S01]  /*11e0*/  @P6 FMUL R8, R8, 0.25 ;  /* 0x3e80000008086820 */ /* 0x000fe20000400000 */
[----:B------:R-:W-:-:S03]  /*11f0*/  FSETP.GEU.AND P5, PT, R10, 1.175494350822287508e-38, PT ;  /* 0x008000000a00780b */ /* 0x000fc60003fae000 */
[----:B------:R-:W-:Y:S01]  /*1200*/  @!P1 FMUL R8, R8, 16777216 ;  /* 0x4b80000008089820 */ /* 0x000fe20000400000 */
[----:B------:R-:W-:Y:S01]  /*1210*/  FSEL R27, R13, 1, P6 ;  /* 0x3f8000000d1b7808 */ /* 0x000fe20003000000 */
[----:B------:R-:W-:-:S04]  /*1220*/  @P4 FMUL R10, R10, 0.25 ;  /* 0x3e8000000a0a4820 */ /* 0x000fc80000400000 */
[----:B------:R-:W2:Y:S01]  /*1230*/  MUFU.RCP R8, R8 ;  /* 0x0000000800087308 */ /* 0x000ea20000001000 */
[----:B0-----:R-:W-:Y:S02]  /*1240*/  FSETP.GT.AND P2, PT, R9, 8.50705917302346158658e+37, PT ;  /* 0x7e8000000900780b */ /* 0x001fe40003f44000 */
[----:B-1----:R-:W-:Y:S01]  /*1250*/  FSETP.GT.AND P6, PT, R11, 8.50705917302346158658e+37, PT ;  /* 0x7e8000000b00780b */ /* 0x002fe20003fc4000 */
[----:B------:R-:W-:Y:S01]  /*1260*/  @!P5 FMUL R10, R10, 16777216 ;  /* 0x4b8000000a0ad820 */ /* 0x000fe20000400000 */
[----:B------:R-:W-:Y:S01]  /*1270*/  @!P1 FMUL R27, R27, 16777216 ;  /* 0x4b8000001b1b9820 */ /* 0x000fe20000400000 */
[----:B------:R-:W-:Y:S02]  /*1280*/  FSETP.GEU.AND P3, PT, R9, 1.175494350822287508e-38, PT ;  /* 0x008000000900780b */ /* 0x000fe40003f6e000 */
[----:B------:R-:W-:Y:S01]  /*1290*/  FSETP.GEU.AND P1, PT, R11, 1.175494350822287508e-38, PT ;  /* 0x008000000b00780b */ /* 0x000fe20003f2e000 */
[----:B------:R-:W0:Y:S01]  /*12a0*/  MUFU.RCP R15, R10 ;  /* 0x0000000a000f7308 */ /* 0x000e220000001000 */
[----:B--2---:R-:W-:Y:S01]  /*12b0*/  FMUL R27, R8, R27 ;  /* 0x0000001b081b7220 */ /* 0x004fe20000400000 */
[----:B------:R-:W-:-:S03]  /*12c0*/  FSEL R8, R13, 1, P4 ;  /* 0x3f8000000d087808 */ /* 0x000fc60002000000 */
[----:B------:R-:W-:Y:S02]  /*12d0*/  @P2 FMUL R9, R9, 0.25 ;  /* 0x3e80000009092820 */ /* 0x000fe40000400000 */
[----:B------:R-:W-:-:S03]  /*12e0*/  @P6 FMUL R11, R11, 0.25 ;  /* 0x3e8000000b0b6820 */ /* 0x000fc60000400000 */
[----:B------:R-:W-:Y:S02]  /*12f0*/  @!P3 FMUL R9, R9, 16777216 ;  /* 0x4b8000000909b820 */ /* 0x000fe40000400000 */
[----:B------:R-:W-:Y:S01]  /*1300*/  @!P1 FMUL R11, R11, 16777216 ;  /* 0x4b8000000b0b9820 */ /* 0x000fe20000400000 */
[----:B------:R-:W-:Y:S01]  /*1310*/  @!P5 FMUL R8, R8, 16777216 ;  /* 0x4b8000000808d820 */ /* 0x000fe20000400000 */
[----:B------:R1:W-:Y:S03]  /*1320*/  MUFU.RCP R26, R9 ;  /* 0x00000009001a7308 */ /* 0x0003e60000001000 */
[----:B0-----:R-:W-:-:S05]  /*1330*/  FMUL R15, R15, R8 ;  /* 0x000000080f0f7220 */ /* 0x001fca0000400000 */
[----:B------:R0:W2:Y:S01]  /*1340*/  MUFU.RCP R49, R11 ;  /* 0x0000000b00317308 */ /* 0x0000a20000001000 */
[----:B-1----:R-:W-:Y:S02]  /*1350*/  CS2R R8, SRZ ;  /* 0x0000000000087805 */ /* 0x002fe4000001ff00 */
[----:B0-----:R-:W-:-:S06]  /*1360*/  CS2R R10, SRZ ;  /* 0x00000000000a7805 */ /* 0x001fcc000001ff00 */
[----:B------:R0:W3:Y:S01]  /*1370*/  @!P0 LDG.E.EL.128 R8, desc[UR6][R46.64] ;  /* 0x000000062e088981 */ /* 0x0000e2000c2e1d00 */
[----:B------:R-:W-:-:S05]  /*1380*/  FSEL R24, R13, 1, P6 ;  /* 0x3f8000000d187808 */ /* 0x000fca0003000000 */
[----:B------:R-:W-:-:S04]  /*1390*/  @!P1 FMUL R24, R24, 16777216 ;  /* 0x4b80000018189820 */ /* 0x000fc80000400000 */
[----:B--2---:R-:W-:Y:S01]  /*13a0*/  FMUL R49, R49, R24 ;  /* 0x0000001831317220 */ /* 0x004fe20000400000 */
[----:B------:R-:W-:Y:S01]  /*13b0*/  FADD R30, R39, -R30 ;  /* 0x8000001e271e7221 */ /* 0x000fe20000000000 */
[----:B------:R-:W-:Y:S01]  /*13c0*/  FSEL R25, R13, 1, P2 ;  /* 0x3f8000000d197808 */ /* 0x000fe20001000000 */
[----:B------:R-:W-:Y:S01]  /*13d0*/  FMUL R36, R45, R36 ;  /* 0x000000242d247220 */ /* 0x000fe20000400000 */
[----:B0-----:R-:W0:Y:S03]  /*13e0*/  LDC.64 R46, c[0x0][0x230] ;  /* 0x00008c00ff2e7b82 */ /* 0x001e260000000a00 */
[----:B------:R-:W-:-:S04]  /*13f0*/  @!P3 FMUL R25, R25, 16777216 ;  /* 0x4b8000001919b820 */ /* 0x000fc80000400000 */
[----:B------:R-:W-:Y:S01]  /*1400*/  FMUL R26, R26, R25 ;  /* 0x000000191a1a7220 */ /* 0x000fe20000400000 */
[----:B------:R-:W-:Y:S01]  /*1410*/  FMUL R27, R27, R20 ;  /* 0x000000141b1b7220 */ /* 0x000fe20000400000 */
[----:B------:R-:W-:Y:S01]  /*1420*/  FMUL R22, R22, R19 ;  /* 0x0000001316167220 */ /* 0x000fe20000400000 */
[----:B------:R-:W-:Y:S01]  /*1430*/  FMUL R23, R23, R18 ;  /* 0x0000001217177220 */ /* 0x000fe20000400000 */
[----:B0-----:R-:W-:-:S04]  /*1440*/  IMAD.WIDE R50, R32, 0x4, R46 ;  /* 0x0000000420327825 */ /* 0x001fc800078e022e */
[----:B---3--:R-:W-:-:S04]  /*1450*/  FADD R8, R8, 9.9999997473787516356e-06 ;  /* 0x3727c5ac08087421 */ /* 0x008fc80000000000 */
[----:B------:R-:W0:Y:S01]  /*1460*/  MUFU.SQRT R24, R8 ;  /* 0x0000000800187308 */ /* 0x000e220000002000 */
[----:B------:R-:W-:-:S07]  /*1470*/  FADD R9, R9, 9.9999997473787516356e-06 ;  /* 0x3727c5ac09097421 */ /* 0x000fce0000000000 */
[----:B------:R-:W1:Y:S01]  /*1480*/  MUFU.SQRT R39, R9 ;  /* 0x0000000900277308 */ /* 0x000e620000002000 */
[C---:B0-----:R-:W-:Y:S02]  /*1490*/  FSETP.GT.AND P1, PT, R24.reuse, 8.50705917302346158658e+37, PT ;  /* 0x7e8000001800780b */ /* 0x041fe40003f24000 */
[----:B------:R-:W-:Y:S01]  /*14a0*/  FSETP.GEU.AND P2, PT, R24, 1.175494350822287508e-38, PT ;  /* 0x008000001800780b */ /* 0x000fe20003f4e000 */
[----:B------:R-:W-:Y:S01]  /*14b0*/  FADD R10, R10, 9.9999997473787516356e-06 ;  /* 0x3727c5ac0a0a7421 */ /* 0x000fe20000000000 */
[----:B------:R-:W-:-:S03]  /*14c0*/  FSEL R40, R13, 1, P1 ;  /* 0x3f8000000d287808 */ /* 0x000fc60000800000 */
[----:B------:R-:W0:Y:S06]  /*14d0*/  MUFU.SQRT R8, R10 ;  /* 0x0000000a00087308 */ /* 0x000e2c0000002000 */
[----:B------:R-:W-:Y:S01]  /*14e0*/  @P1 FMUL R24, R24, 0.25 ;  /* 0x3e80000018181820 */ /* 0x000fe20000400000 */
[C---:B-1----:R-:W-:Y:S01]  /*14f0*/  FSETP.GT.AND P1, PT, R39.reuse, 8.50705917302346158658e+37, PT ;  /* 0x7e8000002700780b */ /* 0x042fe20003f24000 */
[----:B------:R-:W-:Y:S02]  /*1500*/  @!P2 FMUL R40, R40, 16777216 ;  /* 0x4b8000002828a820 */ /* 0x000fe40000400000 */
[----:B------:R-:W-:Y:S01]  /*1510*/  @!P2 FMUL R24, R24, 16777216 ;  /* 0x4b8000001818a820 */ /* 0x000fe20000400000 */
[----:B------:R-:W-:Y:S01]  /*1520*/  FSETP.GEU.AND P2, PT, R39, 1.175494350822287508e-38, PT ;  /* 0x008000002700780b */ /* 0x000fe20003f4e000 */
[----:B------:R-:W-:-:S02]  /*1530*/  FADD R11, R11, 9.9999997473787516356e-06 ;  /* 0x3727c5ac0b0b7421 */ /* 0x000fc40000000000 */
[----:B------:R1:W-:Y:S06]  /*1540*/  MUFU.RCP R25, R24 ;  /* 0x0000001800197308 */ /* 0x0003ec0000001000 */
[----:B------:R-:W-:Y:S02]  /*1550*/  @P1 FMUL R39, R39, 0.25 ;  /* 0x3e80000027271820 */ /* 0x000fe40000400000 */
[----:B------:R-:W2:Y:S01]  /*1560*/  MUFU.SQRT R48, R11 ;  /* 0x0000000b00307308 */ /* 0x000ea20000002000 */
[----:B-1----:R-:W-:Y:S02]  /*1570*/  FSEL R24, R13, 1, P1 ;  /* 0x3f8000000d187808 */ /* 0x002fe40000800000 */
[----:B0-----:R-:W-:Y:S01]  /*1580*/  FSETP.GT.AND P1, PT, R8, 8.50705917302346158658e+37, PT ;  /* 0x7e8000000800780b */ /* 0x001fe20003f24000 */
[----:B------:R-:W-:-:S02]  /*1590*/  @!P2 FMUL R39, R39, 16777216 ;  /* 0x4b8000002727a820 */ /* 0x000fc40000400000 */
[----:B------:R-:W-:Y:S01]  /*15a0*/  @!P2 FMUL R24, R24, 16777216 ;  /* 0x4b8000001818a820 */ /* 0x000fe20000400000 */
[C---:B------:R-:W-:Y:S02]  /*15b0*/  FSETP.GEU.AND P2, PT, R8.reuse, 1.175494350822287508e-38, PT ;  /* 0x008000000800780b */ /* 0x040fe40003f4e000 */
[----:B------:R-:W-:Y:S01]  /*15c0*/  FSEL R9, R13, 1, P1 ;  /* 0x3f8000000d097808 */ /* 0x000fe20000800000 */
[----:B------:R-:W0:Y:S06]  /*15d0*/  MUFU.RCP R39, R39 ;  /* 0x0000002700277308 */ /* 0x000e2c0000001000 */
[----:B------:R-:W-:Y:S01]  /*15e0*/  @P1 FMUL R8, R8, 0.25 ;  /* 0x3e80000008081820 */ /* 0x000fe20000400000 */
[----:B--2---:R-:W-:-:S03]  /*15f0*/  FSETP.GT.AND P1, PT, R48, 8.50705917302346158658e+37, PT ;  /* 0x7e8000003000780b */ /* 0x004fc60003f24000 */
[----:B------:R-:W-:Y:S01]  /*1600*/  @!P2 FMUL R8, R8, 16777216 ;  /* 0x4b8000000808a820 */ /* 0x000fe20000400000 */
[----:B------:R-:W-:Y:S01]  /*1610*/  @!P2 FMUL R9, R9, 16777216 ;  /* 0x4b8000000909a820 */ /* 0x000fe20000400000 */
[----:B------:R-:W-:Y:S01]  /*1620*/  FSETP.GEU.AND P2, PT, R48, 1.175494350822287508e-38, PT ;  /* 0x008000003000780b */ /* 0x000fe20003f4e000 */
[----:B0-----:R-:W-:Y:S01]  /*1630*/  FMUL R24, R39, R24 ;  /* 0x0000001827187220 */ /* 0x001fe20000400000 */
[----:B------:R-:W-:Y:S02]  /*1640*/  FMUL R39, R44, R35 ;  /* 0x000000232c277220 */ /* 0x000fe40000400000 */
[----:B------:R-:W0:Y:S04]  /*1650*/  LDC.64 R44, c[0x0][0x228] ;  /* 0x00008a00ff2c7b82 */ /* 0x000e280000000a00 */
[----:B------:R-:W-:-:S05]  /*1660*/  @P1 FMUL R48, R48, 0.25 ;  /* 0x3e80000030301820 */ /* 0x000fca0000400000 */
[----:B------:R-:W-:Y:S01]  /*1670*/  @!P2 FMUL R48, R48, 16777216 ;  /* 0x4b8000003030a820 */ /* 0x000fe20000400000 */
[----:B------:R-:W1:Y:S01]  /*1680*/  MUFU.RCP R8, R8 ;  /* 0x0000000800087308 */ /* 0x000e620000001000 */
[----:B------:R-:W-:-:S07]  /*1690*/  FSEL R13, R13, 1, P1 ;  /* 0x3f8000000d0d7808 */ /* 0x000fce0000800000 */
[----:B------:R-:W2:Y:S01]  /*16a0*/  MUFU.RCP R48, R48 ;  /* 0x0000003000307308 */ /* 0x000ea20000001000 */
[----:B------:R-:W-:Y:S01]  /*16b0*/  @!P2 FMUL R13, R13, 16777216 ;  /* 0x4b8000000d0da820 */ /* 0x000fe20000400000 */
[----:B------:R-:W-:Y:S01]  /*16c0*/  FMUL R25, R25, R40 ;  /* 0x0000002819197220 */ /* 0x000fe20000400000 */
[----:B------:R-:W-:Y:S01]  /*16d0*/  FMUL R40, R37, R34 ;  /* 0x0000002225287220 */ /* 0x000fe20000400000 */
[----:B------:R-:W-:Y:S01]  /*16e0*/  FMUL R34, R49, R14 ;  /* 0x0000000e31227220 */ /* 0x000fe20000400000 */
[----:B------:R-:W-:Y:S01]  /*16f0*/  FMUL R35, R15, R12 ;  /* 0x0000000c0f237220 */ /* 0x000fe20000400000 */
[----:B------:R-:W-:Y:S01]  /*1700*/  CS2R R10, SRZ ;  /* 0x00000000000a7805 */ /* 0x000fe2000001ff00 */
[----:B-1----:R-:W-:Y:S01]  /*1710*/  FMUL R37, R8, R9 ;  /* 0x0000000908257220 */ /* 0x002fe20000400000 */
[----:B------:R-:W-:Y:S02]  /*1720*/  CS2R R8, SRZ ;  /* 0x0000000000087805 */ /* 0x000fe4000001ff00 */
[----:B------:R-:W-:Y:S01]  /*1730*/  CS2R R14, SRZ ;  /* 0x00000000000e7805 */ /* 0x000fe2000001ff00 */
[----:B0-----:R-:W-:-:S04]  /*1740*/  IMAD.WIDE R18, R32, 0x4, R44 ;  /* 0x0000000420127825 */ /* 0x001fc800078e022c */
[----:B--2---:R-:W-:Y:S01]  /*1750*/  FMUL R20, R48, R13 ;  /* 0x0000000d30147220 */ /* 0x004fe20000400000 */
[----:B------:R-:W-:Y:S01]  /*1760*/  CS2R R12, SRZ ;  /* 0x00000000000c7805 */ /* 0x000fe2000001ff00 */
[----:B------:R0:W2:Y:S05]  /*1770*/  @!P0 LDG.E.EL.128 R8, desc[UR6][R18.64] ;  /* 0x0000000612088981 */ /* 0x0000aa000c2e1d00 */
[----:B------:R1:W2:Y:S01]  /*1780*/  @!P0 LDG.E.EL.128 R12, desc[UR6][R50.64] ;  /* 0x00000006320c8981 */ /* 0x0002a2000c2e1d00 */
[----:B------:R-:W-:Y:S01]  /*1790*/  FMUL R43, R43, R38 ;  /* 0x000000262b2b7220 */ /* 0x000fe20000400000 */
[----:B------:R-:W-:Y:S01]  /*17a0*/  FMUL R42, R42, R17 ;  /* 0x000000112a2a7220 */ /* 0x000fe20000400000 */
[----:B------:R-:W-:Y:S01]  /*17b0*/  FMUL R41, R41, R16 ;  /* 0x0000001029297220 */ /* 0x000fe20000400000 */
[----:B------:R-:W-:-:S02]  /*17c0*/  CS2R R16, SRZ ;  /* 0x0000000000107805 */ /* 0x000fc4000001ff00 */
[----:B0-----:R-:W-:Y:S01]  /*17d0*/  CS2R R18, SRZ ;  /* 0x0000000000127805 */ /* 0x001fe2000001ff00 */
[----:B------:R-:W-:-:S04]  /*17e0*/  IMAD.WIDE R48, R6, 0x4, R44 ;  /* 0x0000000406307825 */ /* 0x000fc800078e022c */
[----:B-1----:R-:W-:Y:S01]  /*17f0*/  IMAD.WIDE R50, R6, 0x4, R46 ;  /* 0x0000000406327825 */ /* 0x002fe200078e022e */
[----:B------:R0:W3:Y:S03]  /*1800*/  @!P0 LDG.E.EL.128 R16, desc[UR6][R48.64] ;  /* 0x0000000630108981 */ /* 0x0000e6000c2e1d00 */
[----:B--2---:R-:W-:Y:S01]  /*1810*/  FFMA R38, R39, R10, R14 ;  /* 0x0000000a27267223 */ /* 0x004fe2000000000e */
[----:B------:R-:W-:Y:S01]  /*1820*/  FFMA R32, R43, R8, R12 ;  /* 0x000000082b207223 */ /* 0x000fe2000000000c */
[----:B------:R-:W-:Y:S01]  /*1830*/  FFMA R36, R36, R9, R13 ;  /* 0x0000000924247223 */ /* 0x000fe2000000000d */
[----:B------:R-:W-:Y:S01]  /*1840*/  FFMA R39, R40, R11, R15 ;  /* 0x0000000b28277223 */ /* 0x000fe2000000000f */
[----:B------:R-:W-:Y:S02]  /*1850*/  CS2R R8, SRZ ;  /* 0x0000000000087805 */ /* 0x000fe4000001ff00 */
[----:B------:R-:W-:-:S06]  /*1860*/  CS2R R10, SRZ ;  /* 0x00000000000a7805 */ /* 0x000fcc000001ff00 */
[----:B------:R1:W3:Y:S01]  /*1870*/  @!P0 LDG.E.EL.128 R8, desc[UR6][R50.64] ;  /* 0x0000000632088981 */ /* 0x0002e2000c2e1d00 */
[----:B------:R-:W-:Y:S02]  /*1880*/  CS2R R12, SRZ ;  /* 0x00000000000c7805 */ /* 0x000fe4000001ff00 */
[----:B------:R-:W-:Y:S01]  /*1890*/  CS2R R14, SRZ ;  /* 0x00000000000e7805 */ /* 0x000fe2000001ff00 */
[----:B0-----:R-:W-:-:S04]  /*18a0*/  IMAD.WIDE R48, R2, 0x4, R44 ;  /* 0x0000000402307825 */ /* 0x001fc800078e022c */
[----:B------:R-:W-:Y:S01]  /*18b0*/  FMUL R26, R26, R21 ;  /* 0x000000151a1a7220 */ /* 0x000fe20000400000 */
[----:B------:R-:W2:Y:S01]  /*18c0*/  @!P0 LDG.E.EL.128 R12, desc[UR6][R48.64] ;  /* 0x00000006300c8981 */ /* 0x000ea2000c2e1d00 */
[----:B-1----:R-:W-:Y:S02]  /*18d0*/  IMAD.WIDE R50, R4, 0x4, R44 ;  /* 0x0000000404327825 */ /* 0x002fe400078e022c */
[----:B------:R-:W0:Y:S02]  /*18e0*/  LDC.64 R44, c[0x0][0x238] ;  /* 0x00008e00ff2c7b82 */ /* 0x000e240000000a00 */
[----:B---3--:R-:W-:Y:S01]  /*18f0*/  FFMA R6, R41, R16, R8 ;  /* 0x0000001029067223 */ /* 0x008fe20000000008 */
[----:B------:R-:W-:Y:S01]  /*1900*/  FFMA R42, R42, R17, R9 ;  /* 0x000000112a2a7223 */ /* 0x000fe20000000009 */
[----:B------:R-:W-:Y:S01]  /*1910*/  FFMA R40, R23, R18, R10 ;  /* 0x0000001217287223 */ /* 0x000fe2000000000a */
[----:B------:R-:W-:Y:S01]  /*1920*/  FFMA R41, R22, R19, R11 ;  /* 0x0000001316297223 */ /* 0x000fe2000000000b */
[----:B------:R-:W-:-:S02]  /*1930*/  CS2R R8, SRZ ;  /* 0x0000000000087805 */ /* 0x000fc4000001ff00 */
[----:B------:R-:W-:Y:S01]  /*1940*/  CS2R R10, SRZ ;  /* 0x00000000000a7805 */ /* 0x000fe2000001ff00 */
[----:B------:R-:W-:-:S04]  /*1950*/  IMAD.WIDE R22, R2, 0x4, R46 ;  /* 0x0000000402167825 */ /* 0x000fc800078e022e */
[----:B------:R-:W-:Y:S01]  /*1960*/  FMUL R2, R20, R31 ;  /* 0x0000001f14027220 */ /* 0x000fe20000400000 */
[----:B------:R-:W-:Y:S02]  /*1970*/  CS2R R16, SRZ ;  /* 0x0000000000107805 */ /* 0x000fe4000001ff00 */
[----:B------:R-:W-:Y:S02]  /*1980*/  CS2R R18, SRZ ;  /* 0x0000000000127805 */ /* 0x000fe4000001ff00 */
[----:B------:R-:W-:Y:S01]  /*1990*/  CS2R R20, SRZ ;  /* 0x0000000000147805 */ /* 0x000fe2000001ff00 */
[----:B------:R1:W2:Y:S01]  /*19a0*/  @!P0 LDG.E.EL.128 R8, desc[UR6][R22.64] ;  /* 0x0000000616088981 */ /* 0x0002a2000c2e1d00 */
[----:B------:R-:W-:-:S03]  /*19b0*/  IMAD.WIDE R46, R4, 0x4, R46 ;  /* 0x00000004042e7825 */ /* 0x000fc600078e022e */
[----:B------:R-:W3:Y:S01]  /*19c0*/  @!P0 LDG.E.EL.128 R16, desc[UR6][R50.64] ;  /* 0x0000000632108981 */ /* 0x000ee2000c2e1d00 */
[----:B-1----:R-:W-:-:S06]  /*19d0*/  CS2R R22, SRZ ;  /* 0x0000000000167805 */ /* 0x002fcc000001ff00 */
[----:B------:R-:W3:Y:S01]  /*19e0*/  @!P0 LDG.E.EL.128 R20, desc[UR6][R46.64] ;  /* 0x000000062e148981 */ /* 0x000ee2000c2e1d00 */
[----:B------:R-:W-:Y:S01]  /*19f0*/  FMUL R37, R37, R30 ;  /* 0x0000001e25257220 */ /* 0x000fe20000400000 */
[--C-:B------:R-:W-:Y:S01]  /*1a00*/  IMAD.IADD R5, R5, 0x1, R0.reuse ;  /* 0x0000000105057824 */ /* 0x100fe200078e0200 */
[----:B------:R-:W-:Y:S01]  /*1a10*/  IADD3 R3, R3, R0, RZ ;  /* 0x0000000003037210 */ /* 0x000fe20007ffe0ff */
[----:B------:R-:W-:Y:S01]  /*1a20*/  FMUL R24, R24, R29 ;  /* 0x0000001d18187220 */ /* 0x000fe20000400000 */
[----:B------:R-:W-:Y:S02]  /*1a30*/  FSETP.GEU.AND P4, PT, R39, RZ, PT ;  /* 0x000000ff2700720b */ /* 0x000fe40003f8e000 */
[----:B------:R-:W-:Y:S02]  /*1a40*/  FSETP.GEU.AND P5, PT, R38, RZ, PT ;  /* 0x000000ff2600720b */ /* 0x000fe40003fae000 */
[----:B------:R-:W-:Y:S01]  /*1a50*/  FSETP.GEU.AND P6, PT, R36, RZ, PT ;  /* 0x000000ff2400720b */ /* 0x000fe20003fce000 */
[----:B------:R-:W-:Y:S01]  /*1a60*/  IMAD.IADD R33, R33, 0x1, R0 ;  /* 0x0000000121217824 */ /* 0x000fe200078e0200 */
[----:B------:R-:W-:-:S02]  /*1a70*/  FSETP.GEU.AND P1, PT, R32, RZ, PT ;  /* 0x000000ff2000720b */ /* 0x000fc40003f2e000 */
[----:B------:R-:W-:Y:S02]  /*1a80*/  FSETP.GEU.AND P2, PT, R41, RZ, PT ;  /* 0x000000ff2900720b */ /* 0x000fe40003f4e000 */
[----:B------:R-:W-:Y:S01]  /*1a90*/  FSETP.GEU.AND P3, PT, R40, RZ, PT ;  /* 0x000000ff2800720b */ /* 0x000fe20003f6e000 */
[----:B------:R-:W-:Y:S02]  /*1aa0*/  IMAD.IADD R0, R7, 0x1, R0 ;  /* 0x0000000107007824 */ /* 0x000fe400078e0200 */
[----:B------:R-:W-:Y:S01]  /*1ab0*/  FMUL R7, R25, R28 ;  /* 0x0000001c19077220 */ /* 0x000fe20000400000 */
[----:B------:R-:W-:Y:S01]  /*1ac0*/  IMAD.SHL.U32 R5, R5, 0x4, RZ ;  /* 0x0000000405057824 */ /* 0x000fe200078e00ff */
[----:B------:R-:W-:Y:S02]  /*1ad0*/  SHF.L.U32 R3, R3, 0x2, RZ ;  /* 0x0000000203037819 */ /* 0x000fe400000006ff */
[----:B------:R-:W-:Y:S02]  /*1ae0*/  SEL R39, R39, RZ, P4 ;  /* 0x000000ff27277207 */ /* 0x000fe40002000000 */
[----:B------:R-:W-:-:S02]  /*1af0*/  SEL R38, R38, RZ, P5 ;  /* 0x000000ff26267207 */ /* 0x000fc40002800000 */
[----:B------:R-:W-:Y:S02]  /*1b00*/  FSETP.GEU.AND P4, PT, R42, RZ, PT ;  /* 0x000000ff2a00720b */ /* 0x000fe40003f8e000 */
[----:B------:R-:W-:Y:S01]  /*1b10*/  FSETP.GEU.AND P5, PT, R6, RZ, PT ;  /* 0x000000ff0600720b */ /* 0x000fe20003fae000 */
[----:B0-----:R-:W-:-:S04]  /*1b20*/  IMAD.WIDE R4, R5, 0x4, R44 ;  /* 0x0000000405047825 */ /* 0x001fc800078e022c */
[----:B------:R-:W-:Y:S02]  /*1b30*/  IMAD.SHL.U32 R25, R0, 0x4, RZ ;  /* 0x0000000400197824 */ /* 0x000fe400078e00ff */
[----:B--2---:R-:W-:Y:S01]  /*1b40*/  FFMA R12, R27, R12, R8 ;  /* 0x0000000c1b0c7223 */ /* 0x004fe20000000008 */
[----:B------:R-:W-:Y:S01]  /*1b50*/  FFMA R13, R26, R13, R9 ;  /* 0x0000000d1a0d7223 */ /* 0x000fe20000000009 */
[----:B------:R-:W-:Y:S01]  /*1b60*/  FFMA R14, R35, R14, R10 ;  /* 0x0000000e230e7223 */ /* 0x000fe2000000000a */
[----:B------:R-:W-:Y:S01]  /*1b70*/  FFMA R15, R34, R15, R11 ;  /* 0x0000000f220f7223 */ /* 0x000fe2000000000b */
[----:B------:R-:W-:Y:S02]  /*1b80*/  SEL R11, R41, RZ, P2 ;  /* 0x000000ff290b7207 */ /* 0x000fe40001000000 */
[----:B------:R-:W-:Y:S02]  /*1b90*/  SEL R10, R40, RZ, P3 ;  /* 0x000000ff280a7207 */ /* 0x000fe40001800000 */
[----:B------:R-:W-:-:S02]  /*1ba0*/  FSETP.GEU.AND P2, PT, R13, RZ, PT ;  /* 0x000000ff0d00720b */ /* 0x000fc40003f4e000 */
[----:B------:R-:W-:Y:S01]  /*1bb0*/  FSETP.GEU.AND P3, PT, R12, RZ, PT ;  /* 0x000000ff0c00720b */ /* 0x000fe20003f6e000 */
[----:B---3--:R-:W-:Y:S01]  /*1bc0*/  FFMA R18, R37, R18, R22 ;  /* 0x0000001225127223 */ /* 0x008fe20000000016 */
[----:B------:R-:W-:Y:S01]  /*1bd0*/  SEL R37, R36, RZ, P6 ;  /* 0x000000ff24257207 */ /* 0x000fe20003000000 */
[----:B------:R-:W-:Y:S01]  /*1be0*/  FFMA R24, R24, R17, R21 ;  /* 0x0000001118187223 */ /* 0x000fe20000000015 */
[----:B------:R-:W-:Y:S01]  /*1bf0*/  SEL R36, R32, RZ, P1 ;  /* 0x000000ff20247207 */ /* 0x000fe20000800000 */
[----:B------:R-:W-:Y:S01]  /*1c00*/  IMAD.SHL.U32 R21, R33, 0x4, RZ ;  /* 0x0000000421157824 */ /* 0x000fe200078e00ff */
[----:B------:R-:W-:Y:S02]  /*1c10*/  FSETP.GEU.AND P6, PT, R15, RZ, PT ;  /* 0x000000ff0f00720b */ /* 0x000fe40003fce000 */
[----:B------:R-:W-:Y:S01]  /*1c20*/  FSETP.GEU.AND P1, PT, R14, RZ, PT ;  /* 0x000000ff0e00720b */ /* 0x000fe20003f2e000 */
[----:B------:R-:W-:Y:S01]  /*1c30*/  FFMA R7, R7, R16, R20 ;  /* 0x0000001007077223 */ /* 0x000fe20000000014 */
[----:B------:R-:W-:Y:S01]  /*1c40*/  IMAD.WIDE R16, R3, 0x4, R44 ;  /* 0x0000000403107825 */ /* 0x000fe200078e022c */
[----:B------:R-:W-:-:S03]  /*1c50*/  SEL R9, R42, RZ, P4 ;  /* 0x000000ff2a097207 */ /* 0x000fc60002000000 */
[----:B------:R-:W-:Y:S01]  /*1c60*/  FFMA R2, R2, R19, R23 ;  /* 0x0000001302027223 */ /* 0x000fe20000000017 */
[----:B------:R-:W-:Y:S01]  /*1c70*/  SEL R8, R6, RZ, P5 ;  /* 0x000000ff06087207 */ /* 0x000fe20002800000 */
[----:B------:R-:W-:Y:S01]  /*1c80*/  IMAD.WIDE R20, R21, 0x4, R44 ;  /* 0x0000000415147825 */ /* 0x000fe200078e022c */
[----:B------:R-:W-:Y:S02]  /*1c90*/  SEL R15, R15, RZ, P6 ;  /* 0x000000ff0f0f7207 */ /* 0x000fe40003000000 */
[----:B------:R-:W-:Y:S02]  /*1ca0*/  SEL R14, R14, RZ, P1 ;  /* 0x000000ff0e0e7207 */ /* 0x000fe40000800000 */
[----:B------:R-:W-:Y:S02]  /*1cb0*/  SEL R13, R13, RZ, P2 ;  /* 0x000000ff0d0d7207 */ /* 0x000fe40001000000 */
[----:B------:R-:W-:Y:S01]  /*1cc0*/  SEL R12, R12, RZ, P3 ;  /* 0x000000ff0c0c7207 */ /* 0x000fe20001800000 */
[----:B------:R0:W-:Y:S01]  /*1cd0*/  @!P0 STG.E.128 desc[UR6][R4.64], R36 ;  /* 0x0000002404008986 */ /* 0x0001e2000c101d06 */
[----:B------:R-:W-:-:S02]  /*1ce0*/  FSETP.GEU.AND P3, PT, R24, RZ, PT ;  /* 0x000000ff1800720b */ /* 0x000fc40003f6e000 */
[----:B------:R-:W-:Y:S01]  /*1cf0*/  FSETP.GEU.AND P1, PT, R2, RZ, PT ;  /* 0x000000ff0200720b */ /* 0x000fe20003f2e000 */
[----:B------:R0:W-:Y:S01]  /*1d00*/  @!P0 STG.E.128 desc[UR6][R16.64], R8 ;  /* 0x0000000810008986 */ /* 0x0001e2000c101d06 */
[----:B------:R-:W-:Y:S02]  /*1d10*/  FSETP.GEU.AND P2, PT, R18, RZ, PT ;  /* 0x000000ff1200720b */ /* 0x000fe40003f4e000 */
[----:B------:R-:W-:Y:S01]  /*1d20*/  FSETP.GEU.AND P4, PT, R7, RZ, PT ;  /* 0x000000ff0700720b */ /* 0x000fe20003f8e000 */
[----:B------:R0:W-:Y:S01]  /*1d30*/  @!P0 STG.E.128 desc[UR6][R20.64], R12 ;  /* 0x0000000c14008986 */ /* 0x0001e2000c101d06 */
[----:B------:R-:W-:Y:S01]  /*1d40*/  IMAD.WIDE R44, R25, 0x4, R44 ;  /* 0x00000004192c7825 */ /* 0x000fe200078e022c */
[----:B------:R-:W-:Y:S02]  /*1d50*/  SEL R25, R24, RZ, P3 ;  /* 0x000000ff18197207 */ /* 0x000fe40001800000 */
[----:B------:R-:W-:Y:S02]  /*1d60*/  SEL R27, R2, RZ, P1 ;  /* 0x000000ff021b7207 */ /* 0x000fe40000800000 */
[----:B------:R-:W-:-:S02]  /*1d70*/  SEL R26, R18, RZ, P2 ;  /* 0x000000ff121a7207 */ /* 0x000fc40001000000 */
[----:B------:R-:W-:Y:S01]  /*1d80*/  SEL R24, R7, RZ, P4 ;  /* 0x000000ff07187207 */ /* 0x000fe20002000000 */
[----:B0-----:R-:W-:Y:S06]  /*1d90*/  @P0 EXIT ;  /* 0x000000000000094d */ /* 0x001fec0003800000 */
[----:B------:R-:W-:Y:S01]  /*1da0*/  STG.E.128 desc[UR6][R44.64], R24 ;  /* 0x000000182c007986 */ /* 0x000fe2000c101d06 */
[----:B------:R-:W-:Y:S05]  /*1db0*/  EXIT ;  /* 0x000000000000794d */ /* 0x000fea0003800000 */
.L_x_0:
[----:B------:R-:W-:-:S00]  /*1dc0*/  BRA `(.L_x_0) ;  /* 0xfffffffc00fc7947 */ /* 0x000fc0000383ffff */
[----:B------:R-:W-:-:S00]  /*1dd0*/  NOP ;  /* 0x0000000000007918 */ /* 0x000fc00000000000 */
        /* <DEDUP_REMOVED lines=10> */
.L_x_1:


//--------------------- .nv.global.init           --------------------------
	.section	.nv.global.init,"aw",@progbits
.nv.global.init:
	.type		_$_str,@object
	.size		_$_str,(_$_str_$_2 - _$_str)
_$_str:
        /*0000*/ 	.byte	0x5f, 0x5f, 0x43, 0x55, 0x44, 0x41, 0x5f, 0x46, 0x54, 0x5a, 0x00
	.type		_$_str_$_2,@object
	.size		_$_str_$_2,(.L_1 - _$_str_$_2)
_$_str_$_2:
        /*000b*/ 	.byte	0x5f, 0x5f, 0x43, 0x55, 0x44, 0x41, 0x5f, 0x50, 0x52, 0x45, 0x43, 0x5f, 0x53, 0x51, 0x52, 0x54
        /*001b*/ 	.byte	0x00
.L_1:


//--------------------- .nv.shared.triton_poi_fused_pixel_shuffle_1 --------------------------
	.section	.nv.shared.triton_poi_fused_pixel_shuffle_1,"aw",@nobits
	.sectionflags	@""
	.align	16
	.zero		1024


//--------------------- .nv.constant0.triton_poi_fused_pixel_shuffle_1 --------------------------
	.section	.nv.constant0.triton_poi_fused_pixel_shuffle_1,"a",@progbits
	.sectionflags	@""
	.align	4
.nv.constant0.triton_poi_fused_pixel_shuffle_1:
	.zero		584
